//
// Generated by NVIDIA NVVM Compiler
//
// Compiler Build ID: CL-36424714
// Cuda compilation tools, release 13.0, V13.0.88
// Based on NVVM 20.0.0
//

.version 9.0
.target sm_100
.address_size 64

	// .globl	_Z10reduce_coliPiS_S_S_ii
.extern .func  (.param .b32 func_retval0) vprintf
(
	.param .b64 vprintf_param_0,
	.param .b64 vprintf_param_1
)
;
.global .align 1 .b8 $str[33] = {87, 65, 82, 78, 73, 78, 71, 58, 32, 82, 101, 97, 99, 104, 101, 100, 32, 109, 101, 109, 97, 108, 108, 111, 99, 32, 108, 105, 109, 105, 116, 10};

.visible .entry _Z10reduce_coliPiS_S_S_ii(
	.param .u32 _Z10reduce_coliPiS_S_S_ii_param_0,
	.param .u64 .ptr .align 1 _Z10reduce_coliPiS_S_S_ii_param_1,
	.param .u64 .ptr .align 1 _Z10reduce_coliPiS_S_S_ii_param_2,
	.param .u64 .ptr .align 1 _Z10reduce_coliPiS_S_S_ii_param_3,
	.param .u64 .ptr .align 1 _Z10reduce_coliPiS_S_S_ii_param_4,
	.param .u32 _Z10reduce_coliPiS_S_S_ii_param_5,
	.param .u32 _Z10reduce_coliPiS_S_S_ii_param_6
)
{
	.reg .pred 	%p<49>;
	.reg .b32 	%r<83>;
	.reg .b64 	%rd<54>;

	ld.param.u32 	%r44, [_Z10reduce_coliPiS_S_S_ii_param_0];
	ld.param.u64 	%rd16, [_Z10reduce_coliPiS_S_S_ii_param_1];
	ld.param.u64 	%rd17, [_Z10reduce_coliPiS_S_S_ii_param_2];
	ld.param.u64 	%rd15, [_Z10reduce_coliPiS_S_S_ii_param_3];
	ld.param.u64 	%rd18, [_Z10reduce_coliPiS_S_S_ii_param_4];
	ld.param.u32 	%r46, [_Z10reduce_coliPiS_S_S_ii_param_5];
	ld.param.u32 	%r45, [_Z10reduce_coliPiS_S_S_ii_param_6];
	cvta.to.global.u64 	%rd1, %rd17;
	cvta.to.global.u64 	%rd2, %rd16;
	cvta.to.global.u64 	%rd3, %rd18;
	mov.u32 	%r47, %tid.x;
	mov.u32 	%r48, %ntid.x;
	mov.u32 	%r49, %ctaid.x;
	mad.lo.s32 	%r50, %r48, %r49, %r47;
	setp.ne.s32 	%p7, %r44, %r50;
	setp.ge.s32 	%p8, %r44, %r46;
	or.pred  	%p9, %p7, %p8;
	@%p9 bra 	$L__BB0_13;
	cvta.to.global.u64 	%rd19, %rd15;
	mul.wide.s32 	%rd20, %r44, 4;
	add.s64 	%rd4, %rd19, %rd20;
	ld.global.u32 	%r79, [%rd4];
	setp.lt.s32 	%p10, %r79, 0;
	@%p10 bra 	$L__BB0_11;
	mul.lo.s32 	%r2, %r45, %r44;
	add.s32 	%r3, %r2, %r45;
	cvt.s64.s32 	%rd5, %r2;
	mul.wide.s32 	%rd21, %r2, 4;
	add.s64 	%rd6, %rd2, %rd21;
	add.s64 	%rd7, %rd1, %rd21;
$L__BB0_3:
	mul.wide.u32 	%rd22, %r79, 4;
	add.s64 	%rd23, %rd3, %rd22;
	ld.global.u32 	%r5, [%rd23];
	setp.eq.s32 	%p11, %r5, -1;
	@%p11 bra 	$L__BB0_11;
	setp.gt.s32 	%p12, %r45, 0;
	mul.lo.s32 	%r73, %r5, %r45;
	add.s32 	%r7, %r73, %r45;
	mul.wide.s32 	%rd24, %r73, 4;
	add.s64 	%rd25, %rd2, %rd24;
	ld.global.u32 	%r12, [%rd25];
	setp.ne.s32 	%p13, %r12, -1;
	and.pred  	%p48, %p12, %p13;
	ld.global.u32 	%r66, [%rd6];
	setp.ne.s32 	%p14, %r66, -1;
	and.pred  	%p47, %p12, %p14;
	selp.u32 	%r51, -1, 0, %p47;
	selp.u32 	%r52, -1, 0, %p12;
	selp.b32 	%r53, %r52, %r51, %p13;
	and.b32  	%r54, %r53, 1;
	setp.eq.b32 	%p15, %r54, 1;
	not.pred 	%p16, %p15;
	mov.u32 	%r75, %r2;
	mov.u32 	%r74, %r2;
	@%p16 bra 	$L__BB0_5;
	bra.uni 	$L__BB0_14;
$L__BB0_5:
	setp.lt.s32 	%p32, %r45, 1;
	ld.global.u32 	%r78, [%rd7];
	setp.eq.s32 	%p33, %r78, -1;
	mov.b32 	%r79, -1;
	or.pred  	%p34, %p33, %p32;
	mov.u32 	%r81, %r2;
	@%p34 bra 	$L__BB0_8;
	mov.b32 	%r79, -1;
	mov.u64 	%rd51, %rd7;
	mov.u64 	%rd52, %rd5;
	mov.u32 	%r80, %r2;
$L__BB0_7:
	shl.b64 	%rd42, %rd52, 2;
	add.s64 	%rd43, %rd2, %rd42;
	st.global.u32 	[%rd43], %r78;
	mov.b32 	%r60, -1;
	st.global.u32 	[%rd51], %r60;
	ld.global.u32 	%r61, [%rd43];
	setp.lt.s32 	%p35, %r61, 0;
	selp.b32 	%r79, %r79, %r61, %p35;
	add.s32 	%r81, %r80, 1;
	cvt.s64.s32 	%rd52, %r81;
	mul.wide.s32 	%rd44, %r80, 4;
	add.s64 	%rd45, %rd1, %rd44;
	add.s64 	%rd51, %rd45, 4;
	ld.global.u32 	%r78, [%rd45+4];
	setp.ne.s32 	%p36, %r78, -1;
	setp.lt.s32 	%p37, %r81, %r3;
	and.pred  	%p38, %p36, %p37;
	mov.u32 	%r80, %r81;
	@%p38 bra 	$L__BB0_7;
$L__BB0_8:
	mul.wide.s32 	%rd46, %r81, 4;
	add.s64 	%rd53, %rd2, %rd46;
	ld.global.u32 	%r62, [%rd53];
	setp.eq.s32 	%p39, %r62, -1;
	setp.ge.s32 	%p40, %r81, %r3;
	or.pred  	%p41, %p39, %p40;
	@%p41 bra 	$L__BB0_10;
$L__BB0_9:
	mov.b32 	%r63, -1;
	st.global.u32 	[%rd53], %r63;
	add.s32 	%r42, %r81, 1;
	mul.wide.s32 	%rd47, %r81, 4;
	add.s64 	%rd48, %rd2, %rd47;
	add.s64 	%rd53, %rd48, 4;
	ld.global.u32 	%r64, [%rd48+4];
	setp.ne.s32 	%p42, %r64, -1;
	setp.lt.s32 	%p43, %r42, %r3;
	and.pred  	%p44, %p42, %p43;
	mov.u32 	%r81, %r42;
	@%p44 bra 	$L__BB0_9;
$L__BB0_10:
	st.global.u32 	[%rd4], %r79;
	setp.gt.s32 	%p45, %r79, -1;
	@%p45 bra 	$L__BB0_3;
$L__BB0_11:
	setp.lt.s32 	%p46, %r79, 0;
	@%p46 bra 	$L__BB0_13;
	mul.wide.u32 	%rd49, %r79, 4;
	add.s64 	%rd50, %rd3, %rd49;
	st.global.u32 	[%rd50], %r44;
$L__BB0_13:
	ret;
$L__BB0_14:
	and.pred  	%p17, %p48, %p47;
	not.pred 	%p18, %p17;
	@%p18 bra 	$L__BB0_21;
	setp.ge.s32 	%p21, %r12, %r66;
	@%p21 bra 	$L__BB0_17;
	add.s32 	%r73, %r73, 1;
	add.s32 	%r17, %r75, 1;
	mul.wide.s32 	%rd36, %r75, 4;
	add.s64 	%rd37, %rd1, %rd36;
	st.global.u32 	[%rd37], %r12;
	mov.u32 	%r75, %r17;
	bra.uni 	$L__BB0_25;
$L__BB0_17:
	setp.ge.s32 	%p22, %r66, %r12;
	@%p22 bra 	$L__BB0_19;
	add.s32 	%r74, %r74, 1;
	add.s32 	%r19, %r75, 1;
	mul.wide.s32 	%rd34, %r75, 4;
	add.s64 	%rd35, %rd1, %rd34;
	st.global.u32 	[%rd35], %r66;
	mov.u32 	%r75, %r19;
	bra.uni 	$L__BB0_25;
$L__BB0_19:
	add.s32 	%r73, %r73, 1;
	add.s32 	%r74, %r74, 1;
	setp.ne.s32 	%p23, %r73, %r7;
	setp.ne.s32 	%p24, %r74, %r3;
	and.pred  	%p25, %p23, %p24;
	@%p25 bra 	$L__BB0_25;
	mov.u64 	%rd32, $str;
	cvta.global.u64 	%rd33, %rd32;
	{ // callseq 0, 0
	.param .b64 param0;
	st.param.b64 	[param0], %rd33;
	.param .b64 param1;
	st.param.b64 	[param1], 0;
	.param .b32 retval0;
	call.uni (retval0), 
	vprintf, 
	(
	param0, 
	param1
	);
	ld.param.b32 	%r56, [retval0];
	} // callseq 0
	// begin inline asm
	trap;
	// end inline asm
	bra.uni 	$L__BB0_25;
$L__BB0_21:
	not.pred 	%p19, %p48;
	@%p19 bra 	$L__BB0_23;
	add.s32 	%r73, %r73, 1;
	add.s32 	%r23, %r75, 1;
	mul.wide.s32 	%rd26, %r75, 4;
	add.s64 	%rd27, %rd1, %rd26;
	st.global.u32 	[%rd27], %r12;
	mov.u32 	%r75, %r23;
$L__BB0_23:
	not.pred 	%p20, %p47;
	@%p20 bra 	$L__BB0_25;
	add.s32 	%r26, %r74, 1;
	mul.wide.s32 	%rd28, %r74, 4;
	add.s64 	%rd29, %rd2, %rd28;
	ld.global.u32 	%r55, [%rd29];
	add.s32 	%r27, %r75, 1;
	mul.wide.s32 	%rd30, %r75, 4;
	add.s64 	%rd31, %rd1, %rd30;
	st.global.u32 	[%rd31], %r55;
	mov.u32 	%r74, %r26;
	mov.u32 	%r75, %r27;
$L__BB0_25:
	mul.wide.s32 	%rd38, %r73, 4;
	add.s64 	%rd39, %rd2, %rd38;
	ld.global.u32 	%r12, [%rd39];
	setp.ne.s32 	%p26, %r12, -1;
	setp.lt.s32 	%p27, %r73, %r7;
	and.pred  	%p48, %p26, %p27;
	mul.wide.s32 	%rd40, %r74, 4;
	add.s64 	%rd41, %rd2, %rd40;
	ld.global.u32 	%r66, [%rd41];
	setp.ne.s32 	%p28, %r66, -1;
	setp.lt.s32 	%p29, %r74, %r3;
	and.pred  	%p47, %p28, %p29;
	or.pred  	%p31, %p48, %p47;
	@%p31 bra 	$L__BB0_14;
	bra.uni 	$L__BB0_5;

}
	// .globl	_Z20update_classes_finalPiS_S_i
.visible .entry _Z20update_classes_finalPiS_S_i(
	.param .u64 .ptr .align 1 _Z20update_classes_finalPiS_S_i_param_0,
	.param .u64 .ptr .align 1 _Z20update_classes_finalPiS_S_i_param_1,
	.param .u64 .ptr .align 1 _Z20update_classes_finalPiS_S_i_param_2,
	.param .u32 _Z20update_classes_finalPiS_S_i_param_3
)
{
	.reg .pred 	%p<4>;
	.reg .b32 	%r<12>;
	.reg .b64 	%rd<17>;

	ld.param.u64 	%rd5, [_Z20update_classes_finalPiS_S_i_param_0];
	ld.param.u64 	%rd3, [_Z20update_classes_finalPiS_S_i_param_1];
	ld.param.u64 	%rd4, [_Z20update_classes_finalPiS_S_i_param_2];
	ld.param.u32 	%r2, [_Z20update_classes_finalPiS_S_i_param_3];
	cvta.to.global.u64 	%rd1, %rd5;
	mov.u32 	%r3, %tid.x;
	mov.u32 	%r4, %ntid.x;
	mov.u32 	%r5, %ctaid.x;
	mad.lo.s32 	%r1, %r4, %r5, %r3;
	setp.ge.s32 	%p1, %r1, %r2;
	@%p1 bra 	$L__BB1_5;
	cvta.to.global.u64 	%rd6, %rd3;
	mul.wide.s32 	%rd7, %r1, 4;
	add.s64 	%rd2, %rd6, %rd7;
	ld.global.u32 	%r6, [%rd2];
	setp.lt.s32 	%p2, %r6, 0;
	@%p2 bra 	$L__BB1_3;
	add.s64 	%rd14, %rd1, %rd7;
	mov.b32 	%r9, -1;
	st.global.u32 	[%rd14], %r9;
	ld.global.u32 	%r10, [%rd2];
	mul.wide.s32 	%rd15, %r10, 4;
	add.s64 	%rd16, %rd1, %rd15;
	mov.b32 	%r11, 1;
	st.global.u32 	[%rd16], %r11;
	bra.uni 	$L__BB1_5;
$L__BB1_3:
	cvta.to.global.u64 	%rd8, %rd4;
	add.s64 	%rd10, %rd8, %rd7;
	ld.global.u32 	%r7, [%rd10];
	setp.ne.s32 	%p3, %r7, 1;
	@%p3 bra 	$L__BB1_5;
	add.s64 	%rd12, %rd1, %rd7;
	mov.b32 	%r8, 2;
	st.global.u32 	[%rd12], %r8;
$L__BB1_5:
	ret;

}
	// .globl	_Z14update_classesPiS_S_i
.visible .entry _Z14update_classesPiS_S_i(
	.param .u64 .ptr .align 1 _Z14update_classesPiS_S_i_param_0,
	.param .u64 .ptr .align 1 _Z14update_classesPiS_S_i_param_1,
	.param .u64 .ptr .align 1 _Z14update_classesPiS_S_i_param_2,
	.param .u32 _Z14update_classesPiS_S_i_param_3
)
{
	.reg .pred 	%p<3>;
	.reg .b32 	%r<9>;
	.reg .b64 	%rd<11>;

	ld.param.u64 	%rd1, [_Z14update_classesPiS_S_i_param_0];
	ld.param.u64 	%rd2, [_Z14update_classesPiS_S_i_param_2];
	ld.param.u32 	%r3, [_Z14update_classesPiS_S_i_param_3];
	mov.u32 	%r4, %tid.x;
	mov.u32 	%r5, %ntid.x;
	mov.u32 	%r6, %ctaid.x;
	mad.lo.s32 	%r1, %r5, %r6, %r4;
	setp.ge.s32 	%p1, %r1, %r3;
	@%p1 bra 	$L__BB2_3;
	cvta.to.global.u64 	%rd3, %rd2;
	mul.wide.s32 	%rd4, %r1, 4;
	add.s64 	%rd5, %rd3, %rd4;
	ld.global.u32 	%r2, [%rd5];
	setp.lt.s32 	%p2, %r2, 0;
	@%p2 bra 	$L__BB2_3;
	cvta.to.global.u64 	%rd6, %rd1;
	mul.wide.u32 	%rd7, %r2, 4;
	add.s64 	%rd8, %rd6, %rd7;
	mov.b32 	%r7, -1;
	st.global.u32 	[%rd8], %r7;
	add.s64 	%rd10, %rd6, %rd4;
	mov.b32 	%r8, 1;
	st.global.u32 	[%rd10], %r8;
$L__BB2_3:
	ret;

}
	// .globl	_Z13ess_hat_finalPiS_S_i
.visible .entry _Z13ess_hat_finalPiS_S_i(
	.param .u64 .ptr .align 1 _Z13ess_hat_finalPiS_S_i_param_0,
	.param .u64 .ptr .align 1 _Z13ess_hat_finalPiS_S_i_param_1,
	.param .u64 .ptr .align 1 _Z13ess_hat_finalPiS_S_i_param_2,
	.param .u32 _Z13ess_hat_finalPiS_S_i_param_3
)
{
	.reg .pred 	%p<3>;
	.reg .b32 	%r<9>;
	.reg .b64 	%rd<11>;

	ld.param.u64 	%rd2, [_Z13ess_hat_finalPiS_S_i_param_0];
	ld.param.u64 	%rd3, [_Z13ess_hat_finalPiS_S_i_param_1];
	ld.param.u32 	%r2, [_Z13ess_hat_finalPiS_S_i_param_3];
	mov.u32 	%r3, %tid.x;
	mov.u32 	%r4, %ntid.x;
	mov.u32 	%r5, %ctaid.x;
	mad.lo.s32 	%r1, %r4, %r5, %r3;
	setp.ge.s32 	%p1, %r1, %r2;
	@%p1 bra 	$L__BB3_3;
	cvta.to.global.u64 	%rd4, %rd3;
	mul.wide.s32 	%rd5, %r1, 4;
	add.s64 	%rd1, %rd4, %rd5;
	ld.global.u32 	%r6, [%rd1];
	setp.lt.s32 	%p2, %r6, 0;
	@%p2 bra 	$L__BB3_3;
	cvta.to.global.u64 	%rd6, %rd2;
	add.s64 	%rd8, %rd6, %rd5;
	mov.b32 	%r7, 0;
	st.global.u32 	[%rd8], %r7;
	ld.global.u32 	%r8, [%rd1];
	mul.wide.s32 	%rd9, %r8, 4;
	add.s64 	%rd10, %rd6, %rd9;
	st.global.u32 	[%rd10], %r7;
$L__BB3_3:
	ret;

}
	// .globl	_Z7ess_hatPiS_S_i
.visible .entry _Z7ess_hatPiS_S_i(
	.param .u64 .ptr .align 1 _Z7ess_hatPiS_S_i_param_0,
	.param .u64 .ptr .align 1 _Z7ess_hatPiS_S_i_param_1,
	.param .u64 .ptr .align 1 _Z7ess_hatPiS_S_i_param_2,
	.param .u32 _Z7ess_hatPiS_S_i_param_3
)
{
	.reg .pred 	%p<4>;
	.reg .b32 	%r<10>;
	.reg .b64 	%rd<17>;

	ld.param.u64 	%rd4, [_Z7ess_hatPiS_S_i_param_0];
	ld.param.u64 	%rd2, [_Z7ess_hatPiS_S_i_param_1];
	ld.param.u64 	%rd3, [_Z7ess_hatPiS_S_i_param_2];
	ld.param.u32 	%r4, [_Z7ess_hatPiS_S_i_param_3];
	cvta.to.global.u64 	%rd1, %rd4;
	mov.u32 	%r5, %tid.x;
	mov.u32 	%r6, %ntid.x;
	mov.u32 	%r7, %ctaid.x;
	mad.lo.s32 	%r1, %r6, %r7, %r5;
	setp.ge.s32 	%p1, %r1, %r4;
	@%p1 bra 	$L__BB4_5;
	cvta.to.global.u64 	%rd5, %rd2;
	mul.wide.s32 	%rd6, %r1, 4;
	add.s64 	%rd7, %rd5, %rd6;
	ld.global.u32 	%r2, [%rd7];
	setp.lt.s32 	%p2, %r2, 0;
	@%p2 bra 	$L__BB4_3;
	mul.wide.u32 	%rd8, %r2, 4;
	add.s64 	%rd9, %rd1, %rd8;
	mov.b32 	%r8, 0;
	st.global.u32 	[%rd9], %r8;
$L__BB4_3:
	cvta.to.global.u64 	%rd10, %rd3;
	add.s64 	%rd12, %rd10, %rd6;
	ld.global.u32 	%r3, [%rd12];
	setp.lt.s32 	%p3, %r3, 0;
	@%p3 bra 	$L__BB4_5;
	mul.wide.u32 	%rd13, %r3, 4;
	add.s64 	%rd14, %rd1, %rd13;
	mov.b32 	%r9, 0;
	st.global.u32 	[%rd14], %r9;
	add.s64 	%rd16, %rd1, %rd6;
	st.global.u32 	[%rd16], %r9;
$L__BB4_5:
	ret;

}


// ===== COMPILED SASS (sm_100) =====

	.target	sm_100

	.elftype	@"ET_EXEC"


//--------------------- .note.nv.tkinfo           --------------------------
	.section	.note.nv.tkinfo,"",@"SHT_NOTE"
	.sectionflags	@"SHF_NOTE_NV_TKINFO"
	.tkinfo
        /*0018*/ 	.word	0x00000002
        /*0030*/ 	.string	""
        /*0030*/ 	.string	"ptxas"
        /*0030*/ 	.string	"Cuda compilation tools, release 13.0, V13.0.88"
        /*0030*/ 	.string	"Build cuda_13.0.r13.0/compiler.36424714_0"
        /*0030*/ 	.string	"-arch sm_100 -m 64 "



//--------------------- .note.nv.cuinfo           --------------------------
	.section	.note.nv.cuinfo,"",@"SHT_NOTE"
	.sectionflags	@"SHF_NOTE_NV_CUINFO"
        /*0018*/ 	.short	0x0002
        /*001a*/ 	.short	0x0064
        /*001c*/ 	.short	0x0082
	.zero		2


//--------------------- .nv.info                  --------------------------
	.section	.nv.info,"",@"SHT_CUDA_INFO"
	.align	4


	//----- nvinfo : EIATTR_REGCOUNT
	.align		4
        /*0000*/ 	.byte	0x04, 0x2f
        /*0002*/ 	.short	(.L_2 - .L_1)
	.align		4
.L_1:
        /*0004*/ 	.word	index@(_Z10reduce_coliPiS_S_S_ii)
        /*0008*/ 	.word	0x0000001e


	//----- nvinfo : EIATTR_FRAME_SIZE
	.align		4
.L_2:
        /*000c*/ 	.byte	0x04, 0x11
        /*000e*/ 	.short	(.L_4 - .L_3)
	.align		4
.L_3:
        /*0010*/ 	.word	index@(_Z10reduce_coliPiS_S_S_ii)
        /*0014*/ 	.word	0x00000000


	//----- nvinfo : EIATTR_REGCOUNT
	.align		4
.L_4:
        /*0018*/ 	.byte	0x04, 0x2f
        /*001a*/ 	.short	(.L_6 - .L_5)
	.align		4
.L_5:
        /*001c*/ 	.word	index@(_Z20update_classes_finalPiS_S_i)
        /*0020*/ 	.word	0x0000000e


	//----- nvinfo : EIATTR_FRAME_SIZE
	.align		4
.L_6:
        /*0024*/ 	.byte	0x04, 0x11
        /*0026*/ 	.short	(.L_8 - .L_7)
	.align		4
.L_7:
        /*0028*/ 	.word	index@(_Z20update_classes_finalPiS_S_i)
        /*002c*/ 	.word	0x00000000


	//----- nvinfo : EIATTR_REGCOUNT
	.align		4
.L_8:
        /*0030*/ 	.byte	0x04, 0x2f
        /*0032*/ 	.short	(.L_10 - .L_9)
	.align		4
.L_9:
        /*0034*/ 	.word	index@(_Z14update_classesPiS_S_i)
        /*0038*/ 	.word	0x0000000c


	//----- nvinfo : EIATTR_FRAME_SIZE
	.align		4
.L_10:
        /*003c*/ 	.byte	0x04, 0x11
        /*003e*/ 	.short	(.L_12 - .L_11)
	.align		4
.L_11:
        /*0040*/ 	.word	index@(_Z14update_classesPiS_S_i)
        /*0044*/ 	.word	0x00000000


	//----- nvinfo : EIATTR_REGCOUNT
	.align		4
.L_12:
        /*0048*/ 	.byte	0x04, 0x2f
        /*004a*/ 	.short	(.L_14 - .L_13)
	.align		4
.L_13:
        /*004c*/ 	.word	index@(_Z13ess_hat_finalPiS_S_i)
        /*0050*/ 	.word	0x0000000a


	//----- nvinfo : EIATTR_FRAME_SIZE
	.align		4
.L_14:
        /*0054*/ 	.byte	0x04, 0x11
        /*0056*/ 	.short	(.L_16 - .L_15)
	.align		4
.L_15:
        /*0058*/ 	.word	index@(_Z13ess_hat_finalPiS_S_i)
        /*005c*/ 	.word	0x00000000


	//----- nvinfo : EIATTR_REGCOUNT
	.align		4
.L_16:
        /*0060*/ 	.byte	0x04, 0x2f
        /*0062*/ 	.short	(.L_18 - .L_17)
	.align		4
.L_17:
        /*0064*/ 	.word	index@(_Z7ess_hatPiS_S_i)
        /*0068*/ 	.word	0x0000000c


	//----- nvinfo : EIATTR_FRAME_SIZE
	.align		4
.L_18:
        /*006c*/ 	.byte	0x04, 0x11
        /*006e*/ 	.short	(.L_20 - .L_19)
	.align		4
.L_19:
        /*0070*/ 	.word	index@(_Z7ess_hatPiS_S_i)
        /*0074*/ 	.word	0x00000000


	//----- nvinfo : EIATTR_MIN_STACK_SIZE
	.align		4
.L_20:
        /*0078*/ 	.byte	0x04, 0x12
        /*007a*/ 	.short	(.L_22 - .L_21)
	.align		4
.L_21:
        /*007c*/ 	.word	index@(_Z7ess_hatPiS_S_i)
        /*0080*/ 	.word	0x00000000


	//----- nvinfo : EIATTR_MIN_STACK_SIZE
	.align		4
.L_22:
        /*0084*/ 	.byte	0x04, 0x12
        /*0086*/ 	.short	(.L_24 - .L_23)
	.align		4
.L_23:
        /*0088*/ 	.word	index@(_Z13ess_hat_finalPiS_S_i)
        /*008c*/ 	.word	0x00000000


	//----- nvinfo : EIATTR_MIN_STACK_SIZE
	.align		4
.L_24:
        /*0090*/ 	.byte	0x04, 0x12
        /*0092*/ 	.short	(.L_26 - .L_25)
	.align		4
.L_25:
        /*0094*/ 	.word	index@(_Z14update_classesPiS_S_i)
        /*0098*/ 	.word	0x00000000


	//----- nvinfo : EIATTR_MIN_STACK_SIZE
	.align		4
.L_26:
        /*009c*/ 	.byte	0x04, 0x12
        /*009e*/ 	.short	(.L_28 - .L_27)
	.align		4
.L_27:
        /*00a0*/ 	.word	index@(_Z20update_classes_finalPiS_S_i)
        /*00a4*/ 	.word	0x00000000


	//----- nvinfo : EIATTR_MIN_STACK_SIZE
	.align		4
.L_28:
        /*00a8*/ 	.byte	0x04, 0x12
        /*00aa*/ 	.short	(.L_30 - .L_29)
	.align		4
.L_29:
        /*00ac*/ 	.word	index@(_Z10reduce_coliPiS_S_S_ii)
        /*00b0*/ 	.word	0x00000000
.L_30:


//--------------------- .nv.compat                --------------------------
	.section	.nv.compat,"",@"SHT_CUDA_COMPAT_INFO"
	.align	4
        /*0000*/ 	.byte	0x02, 0x09, 0x00, 0x00, 0x02, 0x02, 0x01, 0x00, 0x02, 0x05, 0x05, 0x00, 0x03, 0x07, 0x01, 0x01
        /*0010*/ 	.byte	0x02, 0x03, 0x00, 0x00, 0x02, 0x06, 0x01, 0x00, 0x04, 0x0b, 0x08, 0x00, 0x09, 0x00, 0x00, 0x00
        /*0020*/ 	.byte	0x00, 0x00, 0x00, 0x00


//--------------------- .nv.info._Z7ess_hatPiS_S_i --------------------------
	.section	.nv.info._Z7ess_hatPiS_S_i,"",@"SHT_CUDA_INFO"
	.sectionflags	@""
	.align	4


	//----- nvinfo : EIATTR_CUDA_API_VERSION
	.align		4
        /*0000*/ 	.byte	0x04, 0x37
        /*0002*/ 	.short	(.L_32 - .L_31)
.L_31:
        /*0004*/ 	.word	0x00000082


	//----- nvinfo : EIATTR_KPARAM_INFO
	.align		4
.L_32:
        /*0008*/ 	.byte	0x04, 0x17
        /*000a*/ 	.short	(.L_34 - .L_33)
.L_33:
        /*000c*/ 	.word	0x00000000
        /*0010*/ 	.short	0x0003
        /*0012*/ 	.short	0x0018
        /*0014*/ 	.byte	0x00, 0xf0, 0x11, 0x00


	//----- nvinfo : EIATTR_KPARAM_INFO
	.align		4
.L_34:
        /*0018*/ 	.byte	0x04, 0x17
        /*001a*/ 	.short	(.L_36 - .L_35)
.L_35:
        /*001c*/ 	.word	0x00000000
        /*0020*/ 	.short	0x0002
        /*0022*/ 	.short	0x0010
        /*0024*/ 	.byte	0x00, 0xf5, 0x21, 0x00


	//----- nvinfo : EIATTR_KPARAM_INFO
	.align		4
.L_36:
        /*0028*/ 	.byte	0x04, 0x17
        /*002a*/ 	.short	(.L_38 - .L_37)
.L_37:
        /*002c*/ 	.word	0x00000000
        /*0030*/ 	.short	0x0001
        /*0032*/ 	.short	0x0008
        /*0034*/ 	.byte	0x00, 0xf5, 0x21, 0x00


	//----- nvinfo : EIATTR_KPARAM_INFO
	.align		4
.L_38:
        /*0038*/ 	.byte	0x04, 0x17
        /*003a*/ 	.short	(.L_40 - .L_39)
.L_39:
        /*003c*/ 	.word	0x00000000
        /*0040*/ 	.short	0x0000
        /*0042*/ 	.short	0x0000
        /*0044*/ 	.byte	0x00, 0xf5, 0x21, 0x00


	//----- nvinfo : EIATTR_SPARSE_MMA_MASK
	.align		4
.L_40:
        /*0048*/ 	.byte	0x03, 0x50
        /*004a*/ 	.short	0x0000


	//----- nvinfo : EIATTR_MAXREG_COUNT
	.align		4
        /*004c*/ 	.byte	0x03, 0x1b
        /*004e*/ 	.short	0x00ff


	//----- nvinfo : EIATTR_MERCURY_ISA_VERSION
	.align		4
        /*0050*/ 	.byte	0x03, 0x5f
        /*0052*/ 	.short	0x0101


	//----- nvinfo : EIATTR_VRC_CTA_INIT_COUNT
	.align		4
        /*0054*/ 	.byte	0x02, 0x4a
	.zero		1
	.zero		1


	//----- nvinfo : EIATTR_EXIT_INSTR_OFFSETS
	.align		4
        /*0058*/ 	.byte	0x04, 0x1c
        /*005a*/ 	.short	(.L_42 - .L_41)


	//   ....[0]....
.L_41:
        /*005c*/ 	.word	0x00000070


	//   ....[1]....
        /*0060*/ 	.word	0x00000140


	//   ....[2]....
        /*0064*/ 	.word	0x000001a0


	//----- nvinfo : EIATTR_CBANK_PARAM_SIZE
	.align		4
.L_42:
        /*0068*/ 	.byte	0x03, 0x19
        /*006a*/ 	.short	0x001c


	//----- nvinfo : EIATTR_PARAM_CBANK
	.align		4
        /*006c*/ 	.byte	0x04, 0x0a
        /*006e*/ 	.short	(.L_44 - .L_43)
	.align		4
.L_43:
        /*0070*/ 	.word	index@(.nv.constant0._Z7ess_hatPiS_S_i)
        /*0074*/ 	.short	0x0380
        /*0076*/ 	.short	0x001c


	//----- nvinfo : EIATTR_SW_WAR
	.align		4
.L_44:
        /*0078*/ 	.byte	0x04, 0x36
        /*007a*/ 	.short	(.L_46 - .L_45)
.L_45:
        /*007c*/ 	.word	0x00000008
.L_46:


//--------------------- .nv.info._Z13ess_hat_finalPiS_S_i --------------------------
	.section	.nv.info._Z13ess_hat_finalPiS_S_i,"",@"SHT_CUDA_INFO"
	.sectionflags	@""
	.align	4


	//----- nvinfo : EIATTR_CUDA_API_VERSION
	.align		4
        /*0000*/ 	.byte	0x04, 0x37
        /*0002*/ 	.short	(.L_48 - .L_47)
.L_47:
        /*0004*/ 	.word	0x00000082


	//----- nvinfo : EIATTR_KPARAM_INFO
	.align		4
.L_48:
        /*0008*/ 	.byte	0x04, 0x17
        /*000a*/ 	.short	(.L_50 - .L_49)
.L_49:
        /*000c*/ 	.word	0x00000000
        /*0010*/ 	.short	0x0003
        /*0012*/ 	.short	0x0018
        /*0014*/ 	.byte	0x00, 0xf0, 0x11, 0x00


	//----- nvinfo : EIATTR_KPARAM_INFO
	.align		4
.L_50:
        /*0018*/ 	.byte	0x04, 0x17
        /*001a*/ 	.short	(.L_52 - .L_51)
.L_51:
        /*001c*/ 	.word	0x00000000
        /*0020*/ 	.short	0x0002
        /*0022*/ 	.short	0x0010
        /*0024*/ 	.byte	0x00, 0xf5, 0x21, 0x00


	//----- nvinfo : EIATTR_KPARAM_INFO
	.align		4
.L_52:
        /*0028*/ 	.byte	0x04, 0x17
        /*002a*/ 	.short	(.L_54 - .L_53)
.L_53:
        /*002c*/ 	.word	0x00000000
        /*0030*/ 	.short	0x0001
        /*0032*/ 	.short	0x0008
        /*0034*/ 	.byte	0x00, 0xf5, 0x21, 0x00


	//----- nvinfo : EIATTR_KPARAM_INFO
	.align		4
.L_54:
        /*0038*/ 	.byte	0x04, 0x17
        /*003a*/ 	.short	(.L_56 - .L_55)
.L_55:
        /*003c*/ 	.word	0x00000000
        /*0040*/ 	.short	0x0000
        /*0042*/ 	.short	0x0000
        /*0044*/ 	.byte	0x00, 0xf5, 0x21, 0x00


	//----- nvinfo : EIATTR_SPARSE_MMA_MASK
	.align		4
.L_56:
        /*0048*/ 	.byte	0x03, 0x50
        /*004a*/ 	.short	0x0000


	//----- nvinfo : EIATTR_MAXREG_COUNT
	.align		4
        /*004c*/ 	.byte	0x03, 0x1b
        /*004e*/ 	.short	0x00ff


	//----- nvinfo : EIATTR_MERCURY_ISA_VERSION
	.align		4
        /*0050*/ 	.byte	0x03, 0x5f
        /*0052*/ 	.short	0x0101


	//----- nvinfo : EIATTR_VRC_CTA_INIT_COUNT
	.align		4
        /*0054*/ 	.byte	0x02, 0x4a
	.zero		1
	.zero		1


	//----- nvinfo : EIATTR_EXIT_INSTR_OFFSETS
	.align		4
        /*0058*/ 	.byte	0x04, 0x1c
        /*005a*/ 	.short	(.L_58 - .L_57)


	//   ....[0]....
.L_57:
        /*005c*/ 	.word	0x00000070


	//   ....[1]....
        /*0060*/ 	.word	0x000000d0


	//   ....[2]....
        /*0064*/ 	.word	0x00000140


	//----- nvinfo : EIATTR_CBANK_PARAM_SIZE
	.align		4
.L_58:
        /*0068*/ 	.byte	0x03, 0x19
        /*006a*/ 	.short	0x001c


	//----- nvinfo : EIATTR_PARAM_CBANK
	.align		4
        /*006c*/ 	.byte	0x04, 0x0a
        /*006e*/ 	.short	(.L_60 - .L_59)
	.align		4
.L_59:
        /*0070*/ 	.word	index@(.nv.constant0._Z13ess_hat_finalPiS_S_i)
        /*0074*/ 	.short	0x0380
        /*0076*/ 	.short	0x001c


	//----- nvinfo : EIATTR_SW_WAR
	.align		4
.L_60:
        /*0078*/ 	.byte	0x04, 0x36
        /*007a*/ 	.short	(.L_62 - .L_61)
.L_61:
        /*007c*/ 	.word	0x00000008
.L_62:


//--------------------- .nv.info._Z14update_classesPiS_S_i --------------------------
	.section	.nv.info._Z14update_classesPiS_S_i,"",@"SHT_CUDA_INFO"
	.sectionflags	@""
	.align	4


	//----- nvinfo : EIATTR_CUDA_API_VERSION
	.align		4
        /*0000*/ 	.byte	0x04, 0x37
        /*0002*/ 	.short	(.L_64 - .L_63)
.L_63:
        /*0004*/ 	.word	0x00000082


	//----- nvinfo : EIATTR_KPARAM_INFO
	.align		4
.L_64:
        /*0008*/ 	.byte	0x04, 0x17
        /*000a*/ 	.short	(.L_66 - .L_65)
.L_65:
        /*000c*/ 	.word	0x00000000
        /*0010*/ 	.short	0x0003
        /*0012*/ 	.short	0x0018
        /*0014*/ 	.byte	0x00, 0xf0, 0x11, 0x00


	//----- nvinfo : EIATTR_KPARAM_INFO
	.align		4
.L_66:
        /*0018*/ 	.byte	0x04, 0x17
        /*001a*/ 	.short	(.L_68 - .L_67)
.L_67:
        /*001c*/ 	.word	0x00000000
        /*0020*/ 	.short	0x0002
        /*0022*/ 	.short	0x0010
        /*0024*/ 	.byte	0x00, 0xf5, 0x21, 0x00


	//----- nvinfo : EIATTR_KPARAM_INFO
	.align		4
.L_68:
        /*0028*/ 	.byte	0x04, 0x17
        /*002a*/ 	.short	(.L_70 - .L_69)
.L_69:
        /*002c*/ 	.word	0x00000000
        /*0030*/ 	.short	0x0001
        /*0032*/ 	.short	0x0008
        /*0034*/ 	.byte	0x00, 0xf5, 0x21, 0x00


	//----- nvinfo : EIATTR_KPARAM_INFO
	.align		4
.L_70:
        /*0038*/ 	.byte	0x04, 0x17
        /*003a*/ 	.short	(.L_72 - .L_71)
.L_71:
        /*003c*/ 	.word	0x00000000
        /*0040*/ 	.short	0x0000
        /*0042*/ 	.short	0x0000
        /*0044*/ 	.byte	0x00, 0xf5, 0x21, 0x00


	//----- nvinfo : EIATTR_SPARSE_MMA_MASK
	.align		4
.L_72:
        /*0048*/ 	.byte	0x03, 0x50
        /*004a*/ 	.short	0x0000


	//----- nvinfo : EIATTR_MAXREG_COUNT
	.align		4
        /*004c*/ 	.byte	0x03, 0x1b
        /*004e*/ 	.short	0x00ff


	//----- nvinfo : EIATTR_MERCURY_ISA_VERSION
	.align		4
        /*0050*/ 	.byte	0x03, 0x5f
        /*0052*/ 	.short	0x0101


	//----- nvinfo : EIATTR_VRC_CTA_INIT_COUNT
	.align		4
        /*0054*/ 	.byte	0x02, 0x4a
	.zero		1
	.zero		1


	//----- nvinfo : EIATTR_EXIT_INSTR_OFFSETS
	.align		4
        /*0058*/ 	.byte	0x04, 0x1c
        /*005a*/ 	.short	(.L_74 - .L_73)


	//   ....[0]....
.L_73:
        /*005c*/ 	.word	0x00000070


	//   ....[1]....
        /*0060*/ 	.word	0x000000d0


	//   ....[2]....
        /*0064*/ 	.word	0x00000150


	//----- nvinfo : EIATTR_CBANK_PARAM_SIZE
	.align		4
.L_74:
        /*0068*/ 	.byte	0x03, 0x19
        /*006a*/ 	.short	0x001c


	//----- nvinfo : EIATTR_PARAM_CBANK
	.align		4
        /*006c*/ 	.byte	0x04, 0x0a
        /*006e*/ 	.short	(.L_76 - .L_75)
	.align		4
.L_75:
        /*0070*/ 	.word	index@(.nv.constant0._Z14update_classesPiS_S_i)
        /*0074*/ 	.short	0x0380
        /*0076*/ 	.short	0x001c


	//----- nvinfo : EIATTR_SW_WAR
	.align		4
.L_76:
        /*0078*/ 	.byte	0x04, 0x36
        /*007a*/ 	.short	(.L_78 - .L_77)
.L_77:
        /*007c*/ 	.word	0x00000008
.L_78:


//--------------------- .nv.info._Z20update_classes_finalPiS_S_i --------------------------
	.section	.nv.info._Z20update_classes_finalPiS_S_i,"",@"SHT_CUDA_INFO"
	.sectionflags	@""
	.align	4


	//----- nvinfo : EIATTR_CUDA_API_VERSION
	.align		4
        /*0000*/ 	.byte	0x04, 0x37
        /*0002*/ 	.short	(.L_80 - .L_79)
.L_79:
        /*0004*/ 	.word	0x00000082


	//----- nvinfo : EIATTR_KPARAM_INFO
	.align		4
.L_80:
        /*0008*/ 	.byte	0x04, 0x17
        /*000a*/ 	.short	(.L_82 - .L_81)
.L_81:
        /*000c*/ 	.word	0x00000000
        /*0010*/ 	.short	0x0003
        /*0012*/ 	.short	0x0018
        /*0014*/ 	.byte	0x00, 0xf0, 0x11, 0x00


	//----- nvinfo : EIATTR_KPARAM_INFO
	.align		4
.L_82:
        /*0018*/ 	.byte	0x04, 0x17
        /*001a*/ 	.short	(.L_84 - .L_83)
.L_83:
        /*001c*/ 	.word	0x00000000
        /*0020*/ 	.short	0x0002
        /*0022*/ 	.short	0x0010
        /*0024*/ 	.byte	0x00, 0xf5, 0x21, 0x00


	//----- nvinfo : EIATTR_KPARAM_INFO
	.align		4
.L_84:
        /*0028*/ 	.byte	0x04, 0x17
        /*002a*/ 	.short	(.L_86 - .L_85)
.L_85:
        /*002c*/ 	.word	0x00000000
        /*0030*/ 	.short	0x0001
        /*0032*/ 	.short	0x0008
        /*0034*/ 	.byte	0x00, 0xf5, 0x21, 0x00


	//----- nvinfo : EIATTR_KPARAM_INFO
	.align		4
.L_86:
        /*0038*/ 	.byte	0x04, 0x17
        /*003a*/ 	.short	(.L_88 - .L_87)
.L_87:
        /*003c*/ 	.word	0x00000000
        /*0040*/ 	.short	0x0000
        /*0042*/ 	.short	0x0000
        /*0044*/ 	.byte	0x00, 0xf5, 0x21, 0x00


	//----- nvinfo : EIATTR_SPARSE_MMA_MASK
	.align		4
.L_88:
        /*0048*/ 	.byte	0x03, 0x50
        /*004a*/ 	.short	0x0000


	//----- nvinfo : EIATTR_MAXREG_COUNT
	.align		4
        /*004c*/ 	.byte	0x03, 0x1b
        /*004e*/ 	.short	0x00ff


	//----- nvinfo : EIATTR_MERCURY_ISA_VERSION
	.align		4
        /*0050*/ 	.byte	0x03, 0x5f
        /*0052*/ 	.short	0x0101


	//----- nvinfo : EIATTR_VRC_CTA_INIT_COUNT
	.align		4
        /*0054*/ 	.byte	0x02, 0x4a
	.zero		1
	.zero		1


	//----- nvinfo : EIATTR_EXIT_INSTR_OFFSETS
	.align		4
        /*0058*/ 	.byte	0x04, 0x1c
        /*005a*/ 	.short	(.L_90 - .L_89)


	//   ....[0]....
.L_89:
        /*005c*/ 	.word	0x00000070


	//   ....[1]....
        /*0060*/ 	.word	0x00000160


	//   ....[2]....
        /*0064*/ 	.word	0x000001b0


	//   ....[3]....
        /*0068*/ 	.word	0x00000200


	//----- nvinfo : EIATTR_CRS_STACK_SIZE
	.align		4
.L_90:
        /*006c*/ 	.byte	0x04, 0x1e
        /*006e*/ 	.short	(.L_92 - .L_91)
.L_91:
        /*0070*/ 	.word	0x00000000


	//----- nvinfo : EIATTR_CBANK_PARAM_SIZE
	.align		4
.L_92:
        /*0074*/ 	.byte	0x03, 0x19
        /*0076*/ 	.short	0x001c


	//----- nvinfo : EIATTR_PARAM_CBANK
	.align		4
        /*0078*/ 	.byte	0x04, 0x0a
        /*007a*/ 	.short	(.L_94 - .L_93)
	.align		4
.L_93:
        /*007c*/ 	.word	index@(.nv.constant0._Z20update_classes_finalPiS_S_i)
        /*0080*/ 	.short	0x0380
        /*0082*/ 	.short	0x001c


	//----- nvinfo : EIATTR_SW_WAR
	.align		4
.L_94:
        /*0084*/ 	.byte	0x04, 0x36
        /*0086*/ 	.short	(.L_96 - .L_95)
.L_95:
        /*0088*/ 	.word	0x00000008
.L_96:


//--------------------- .nv.info._Z10reduce_coliPiS_S_S_ii --------------------------
	.section	.nv.info._Z10reduce_coliPiS_S_S_ii,"",@"SHT_CUDA_INFO"
	.sectionflags	@""
	.align	4


	//----- nvinfo : EIATTR_CUDA_API_VERSION
	.align		4
        /*0000*/ 	.byte	0x04, 0x37
        /*0002*/ 	.short	(.L_98 - .L_97)
.L_97:
        /*0004*/ 	.word	0x00000082


	//----- nvinfo : EIATTR_KPARAM_INFO
	.align		4
.L_98:
        /*0008*/ 	.byte	0x04, 0x17
        /*000a*/ 	.short	(.L_100 - .L_99)
.L_99:
        /*000c*/ 	.word	0x00000000
        /*0010*/ 	.short	0x0006
        /*0012*/ 	.short	0x002c
        /*0014*/ 	.byte	0x00, 0xf0, 0x11, 0x00


	//----- nvinfo : EIATTR_KPARAM_INFO
	.align		4
.L_100:
        /*0018*/ 	.byte	0x04, 0x17
        /*001a*/ 	.short	(.L_102 - .L_101)
.L_101:
        /*001c*/ 	.word	0x00000000
        /*0020*/ 	.short	0x0005
        /*0022*/ 	.short	0x0028
        /*0024*/ 	.byte	0x00, 0xf0, 0x11, 0x00


	//----- nvinfo : EIATTR_KPARAM_INFO
	.align		4
.L_102:
        /*0028*/ 	.byte	0x04, 0x17
        /*002a*/ 	.short	(.L_104 - .L_103)
.L_103:
        /*002c*/ 	.word	0x00000000
        /*0030*/ 	.short	0x0004
        /*0032*/ 	.short	0x0020
        /*0034*/ 	.byte	0x00, 0xf5, 0x21, 0x00


	//----- nvinfo : EIATTR_KPARAM_INFO
	.align		4
.L_104:
        /*0038*/ 	.byte	0x04, 0x17
        /*003a*/ 	.short	(.L_106 - .L_105)
.L_105:
        /*003c*/ 	.word	0x00000000
        /*0040*/ 	.short	0x0003
        /*0042*/ 	.short	0x0018
        /*0044*/ 	.byte	0x00, 0xf5, 0x21, 0x00


	//----- nvinfo : EIATTR_KPARAM_INFO
	.align		4
.L_106:
        /*0048*/ 	.byte	0x04, 0x17
        /*004a*/ 	.short	(.L_108 - .L_107)
.L_107:
        /*004c*/ 	.word	0x00000000
        /*0050*/ 	.short	0x0002
        /*0052*/ 	.short	0x0010
        /*0054*/ 	.byte	0x00, 0xf5, 0x21, 0x00


	//----- nvinfo : EIATTR_KPARAM_INFO
	.align		4
.L_108:
        /*0058*/ 	.byte	0x04, 0x17
        /*005a*/ 	.short	(.L_110 - .L_109)
.L_109:
        /*005c*/ 	.word	0x00000000
        /*0060*/ 	.short	0x0001
        /*0062*/ 	.short	0x0008
        /*0064*/ 	.byte	0x00, 0xf5, 0x21, 0x00


	//----- nvinfo : EIATTR_KPARAM_INFO
	.align		4
.L_110:
        /*0068*/ 	.byte	0x04, 0x17
        /*006a*/ 	.short	(.L_112 - .L_111)
.L_111:
        /*006c*/ 	.word	0x00000000
        /*0070*/ 	.short	0x0000
        /*0072*/ 	.short	0x0000
        /*0074*/ 	.byte	0x00, 0xf0, 0x11, 0x00


	//----- nvinfo : EIATTR_SPARSE_MMA_MASK
	.align		4
.L_112:
        /*0078*/ 	.byte	0x03, 0x50
        /*007a*/ 	.short	0x0000


	//----- nvinfo : EIATTR_MAXREG_COUNT
	.align		4
        /*007c*/ 	.byte	0x03, 0x1b
        /*007e*/ 	.short	0x00ff


	//----- nvinfo : EIATTR_EXTERNS
	.align		4
        /*0080*/ 	.byte	0x04, 0x0f
        /*0082*/ 	.short	(.L_114 - .L_113)


	//   ....[0]....
	.align		4
.L_113:
        /*0084*/ 	.word	index@(vprintf)


	//----- nvinfo : EIATTR_MERCURY_ISA_VERSION
	.align		4
.L_114:
        /*0088*/ 	.byte	0x03, 0x5f
        /*008a*/ 	.short	0x0101


	//----- nvinfo : EIATTR_VRC_CTA_INIT_COUNT
	.align		4
        /*008c*/ 	.byte	0x02, 0x4a
	.zero		1
	.zero		1


	//----- nvinfo : EIATTR_SYSCALL_OFFSETS
	.align		4
        /*0090*/ 	.byte	0x04, 0x46
        /*0092*/ 	.short	(.L_116 - .L_115)


	//   ....[0]....
.L_115:
        /*0094*/ 	.word	0x000004e0


	//----- nvinfo : EIATTR_EXIT_INSTR_OFFSETS
	.align		4
.L_116:
        /*0098*/ 	.byte	0x04, 0x1c
        /*009a*/ 	.short	(.L_118 - .L_117)


	//   ....[0]....
.L_117:
        /*009c*/ 	.word	0x00000090


	//   ....[1]....
        /*00a0*/ 	.word	0x00000ad0


	//   ....[2]....
        /*00a4*/ 	.word	0x00000b20


	//----- nvinfo : EIATTR_CRS_STACK_SIZE
	.align		4
.L_118:
        /*00a8*/ 	.byte	0x04, 0x1e
        /*00aa*/ 	.short	(.L_120 - .L_119)
.L_119:
        /*00ac*/ 	.word	0x00000000


	//----- nvinfo : EIATTR_CBANK_PARAM_SIZE
	.align		4
.L_120:
        /*00b0*/ 	.byte	0x03, 0x19
        /*00b2*/ 	.short	0x0030


	//----- nvinfo : EIATTR_PARAM_CBANK
	.align		4
        /*00b4*/ 	.byte	0x04, 0x0a
        /*00b6*/ 	.short	(.L_122 - .L_121)
	.align		4
.L_121:
        /*00b8*/ 	.word	index@(.nv.constant0._Z10reduce_coliPiS_S_S_ii)
        /*00bc*/ 	.short	0x0380
        /*00be*/ 	.short	0x0030


	//----- nvinfo : EIATTR_SW_WAR
	.align		4
.L_122:
        /*00c0*/ 	.byte	0x04, 0x36
        /*00c2*/ 	.short	(.L_124 - .L_123)
.L_123:
        /*00c4*/ 	.word	0x00000008
.L_124:


//--------------------- .nv.callgraph             --------------------------
	.section	.nv.callgraph,"",@"SHT_CUDA_CALLGRAPH"
	.align	4
	.sectionentsize	8
	.align		4
        /*0000*/ 	.word	0x00000000
	.align		4
        /*0004*/ 	.word	0xffffffff
	.align		4
        /*0008*/ 	.word	index@(_Z10reduce_coliPiS_S_S_ii)
	.align		4
        /*000c*/ 	.word	index@(vprintf)
	.align		4
        /*0010*/ 	.word	0x00000000
	.align		4
        /*0014*/ 	.word	0xfffffffe
	.align		4
        /*0018*/ 	.word	0x00000000
	.align		4
        /*001c*/ 	.word	0xfffffffd
	.align		4
        /*0020*/ 	.word	0x00000000
	.align		4
        /*0024*/ 	.word	0xfffffffc


//--------------------- .nv.constant4             --------------------------
	.section	.nv.constant4,"a",@progbits
	.align	8
	.align		8
.nv.constant4:
        /*0000*/ 	.dword	$str
	.align		8
        /*0008*/ 	.dword	vprintf


//--------------------- .text._Z7ess_hatPiS_S_i   --------------------------
	.section	.text._Z7ess_hatPiS_S_i,"ax",@progbits
	.align	128
        .global         _Z7ess_hatPiS_S_i
        .type           _Z7ess_hatPiS_S_i,@function
        .size           _Z7ess_hatPiS_S_i,(.L_x_17 - _Z7ess_hatPiS_S_i)
        .other          _Z7ess_hatPiS_S_i,@"STO_CUDA_ENTRY STV_DEFAULT"
_Z7ess_hatPiS_S_i:
.text._Z7ess_hatPiS_S_i:
[----:B------:R-:W-:Y:S01]  /*0000*/  LDC R1, c[0x0][0x37c] ;  /* 0x0000df00ff017b82 */ /* 0x000fe20000000800 */
[----:B------:R-:W0:Y:S01]  /*0010*/  S2R R9, SR_TID.X ;  /* 0x0000000000097919 */ /* 0x000e220000002100 */
[----:B------:R-:W0:Y:S01]  /*0020*/  LDCU UR4, c[0x0][0x360] ;  /* 0x00006c00ff0477ac */ /* 0x000e220008000800 */
[----:B------:R-:W0:Y:S01]  /*0030*/  S2R R0, SR_CTAID.X ;  /* 0x0000000000007919 */ /* 0x000e220000002500 */
[----:B------:R-:W1:Y:S01]  /*0040*/  LDCU UR5, c[0x0][0x398] ;  /* 0x00007300ff0577ac */ /* 0x000e620008000800 */
[----:B0-----:R-:W-:-:S05]  /*0050*/  IMAD R9, R0, UR4, R9 ;  /* 0x0000000400097c24 */ /* 0x001fca000f8e0209 */
[----:B-1----:R-:W-:-:S13]  /*0060*/  ISETP.GE.AND P0, PT, R9, UR5, PT ;  /* 0x0000000509007c0c */ /* 0x002fda000bf06270 */
[----:B------:R-:W-:Y:S05]  /*0070*/  @P0 EXIT ;  /* 0x000000000000094d */ /* 0x000fea0003800000 */
[----:B------:R-:W0:Y:S01]  /*0080*/  LDC.64 R2, c[0x0][0x388] ;  /* 0x0000e200ff027b82 */ /* 0x000e220000000a00 */
[----:B------:R-:W1:Y:S07]  /*0090*/  LDCU.64 UR4, c[0x0][0x358] ;  /* 0x00006b00ff0477ac */ /* 0x000e6e0008000a00 */
[----:B------:R-:W2:Y:S01]  /*00a0*/  LDC.64 R6, c[0x0][0x390] ;  /* 0x0000e400ff067b82 */ /* 0x000ea20000000a00 */
[----:B0-----:R-:W-:-:S06]  /*00b0*/  IMAD.WIDE R2, R9, 0x4, R2 ;  /* 0x0000000409027825 */ /* 0x001fcc00078e0202 */
[----:B-1----:R-:W3:Y:S01]  /*00c0*/  LDG.E R3, desc[UR4][R2.64] ;  /* 0x0000000402037981 */ /* 0x002ee2000c1e1900 */
[----:B--2---:R-:W-:Y:S01]  /*00d0*/  IMAD.WIDE R6, R9, 0x4, R6 ;  /* 0x0000000409067825 */ /* 0x004fe200078e0206 */
[----:B---3--:R-:W-:-:S13]  /*00e0*/  ISETP.GE.AND P0, PT, R3, RZ, PT ;  /* 0x000000ff0300720c */ /* 0x008fda0003f06270 */
[----:B------:R-:W0:Y:S02]  /*00f0*/  @P0 LDC.64 R4, c[0x0][0x380] ;  /* 0x0000e000ff040b82 */ /* 0x000e240000000a00 */
[----:B0-----:R-:W-:-:S05]  /*0100*/  @P0 IMAD.WIDE.U32 R4, R3, 0x4, R4 ;  /* 0x0000000403040825 */ /* 0x001fca00078e0004 */
[----:B------:R0:W-:Y:S04]  /*0110*/  @P0 STG.E desc[UR4][R4.64], RZ ;  /* 0x000000ff04000986 */ /* 0x0001e8000c101904 */
[----:B------:R-:W2:Y:S02]  /*0120*/  LDG.E R7, desc[UR4][R6.64] ;  /* 0x0000000406077981 */ /* 0x000ea4000c1e1900 */
[----:B--2---:R-:W-:-:S13]  /*0130*/  ISETP.GE.AND P0, PT, R7, RZ, PT ;  /* 0x000000ff0700720c */ /* 0x004fda0003f06270 */
[----:B0-----:R-:W-:Y:S05]  /*0140*/  @!P0 EXIT ;  /* 0x000000000000894d */ /* 0x001fea0003800000 */
[----:B------:R-:W0:Y:S02]  /*0150*/  LDC.64 R4, c[0x0][0x380] ;  /* 0x0000e000ff047b82 */ /* 0x000e240000000a00 */
[----:B0-----:R-:W-:-:S04]  /*0160*/  IMAD.WIDE.U32 R2, R7, 0x4, R4 ;  /* 0x0000000407027825 */ /* 0x001fc800078e0004 */
[----:B------:R-:W-:Y:S01]  /*0170*/  IMAD.WIDE R4, R9, 0x4, R4 ;  /* 0x0000000409047825 */ /* 0x000fe200078e0204 */
[----:B------:R-:W-:Y:S04]  /*0180*/  STG.E desc[UR4][R2.64], RZ ;  /* 0x000000ff02007986 */ /* 0x000fe8000c101904 */
[----:B------:R-:W-:Y:S01]  /*0190*/  STG.E desc[UR4][R4.64], RZ ;  /* 0x000000ff04007986 */ /* 0x000fe2000c101904 */
[----:B------:R-:W-:Y:S05]  /*01a0*/  EXIT ;  /* 0x000000000000794d */ /* 0x000fea0003800000 */
.L_x_0:
[----:B------:R-:W-:-:S00]  /*01b0*/  BRA `(.L_x_0) ;  /* 0xfffffffc00fc7947 */ /* 0x000fc0000383ffff */
[----:B------:R-:W-:-:S00]  /*01c0*/  NOP ;  /* 0x0000000000007918 */ /* 0x000fc00000000000 */
        /* <DEDUP_REMOVED lines=11> */
.L_x_17:


//--------------------- .text._Z13ess_hat_finalPiS_S_i --------------------------
	.section	.text._Z13ess_hat_finalPiS_S_i,"ax",@progbits
	.align	128
        .global         _Z13ess_hat_finalPiS_S_i
        .type           _Z13ess_hat_finalPiS_S_i,@function
        .size           _Z13ess_hat_finalPiS_S_i,(.L_x_18 - _Z13ess_hat_finalPiS_S_i)
        .other          _Z13ess_hat_finalPiS_S_i,@"STO_CUDA_ENTRY STV_DEFAULT"
_Z13ess_hat_finalPiS_S_i:
.text._Z13ess_hat_finalPiS_S_i:
        /* <DEDUP_REMOVED lines=9> */
[----:B------:R-:W1:Y:S01]  /*0090*/  LDCU.64 UR4, c[0x0][0x358] ;  /* 0x00006b00ff0477ac */ /* 0x000e620008000a00 */
[----:B0-----:R-:W-:-:S05]  /*00a0*/  IMAD.WIDE R2, R5, 0x4, R2 ;  /* 0x0000000405027825 */ /* 0x001fca00078e0202 */
[----:B-1----:R-:W2:Y:S02]  /*00b0*/  LDG.E R0, desc[UR4][R2.64] ;  /* 0x0000000402007981 */ /* 0x002ea4000c1e1900 */
[----:B--2---:R-:W-:-:S13]  /*00c0*/  ISETP.GE.AND P0, PT, R0, RZ, PT ;  /* 0x000000ff0000720c */ /* 0x004fda0003f06270 */
[----:B------:R-:W-:Y:S05]  /*00d0*/  @!P0 EXIT ;  /* 0x000000000000894d */ /* 0x000fea0003800000 */
[----:B------:R-:W0:Y:S02]  /*00e0*/  LDC.64 R6, c[0x0][0x380] ;  /* 0x0000e000ff067b82 */ /* 0x000e240000000a00 */
[----:B0-----:R-:W-:-:S05]  /*00f0*/  IMAD.WIDE R4, R5, 0x4, R6 ;  /* 0x0000000405047825 */ /* 0x001fca00078e0206 */
[----:B------:R-:W-:Y:S04]  /*0100*/  STG.E desc[UR4][R4.64], RZ ;  /* 0x000000ff04007986 */ /* 0x000fe8000c101904 */
[----:B------:R-:W2:Y:S02]  /*0110*/  LDG.E R3, desc[UR4][R2.64] ;  /* 0x0000000402037981 */ /* 0x000ea4000c1e1900 */
[----:B--2---:R-:W-:-:S05]  /*0120*/  IMAD.WIDE R6, R3, 0x4, R6 ;  /* 0x0000000403067825 */ /* 0x004fca00078e0206 */
[----:B------:R-:W-:Y:S01]  /*0130*/  STG.E desc[UR4][R6.64], RZ ;  /* 0x000000ff06007986 */ /* 0x000fe2000c101904 */
[----:B------:R-:W-:Y:S05]  /*0140*/  EXIT ;  /* 0x000000000000794d */ /* 0x000fea0003800000 */
.L_x_1:
        /* <DEDUP_REMOVED lines=11> */
.L_x_18:


//--------------------- .text._Z14update_classesPiS_S_i --------------------------
	.section	.text._Z14update_classesPiS_S_i,"ax",@progbits
	.align	128
        .global         _Z14update_classesPiS_S_i
        .type           _Z14update_classesPiS_S_i,@function
        .size           _Z14update_classesPiS_S_i,(.L_x_19 - _Z14update_classesPiS_S_i)
        .other          _Z14update_classesPiS_S_i,@"STO_CUDA_ENTRY STV_DEFAULT"
_Z14update_classesPiS_S_i:
.text._Z14update_classesPiS_S_i:
        /* <DEDUP_REMOVED lines=10> */
[----:B0-----:R-:W-:-:S06]  /*00a0*/  IMAD.WIDE R2, R7, 0x4, R2 ;  /* 0x0000000407027825 */ /* 0x001fcc00078e0202 */
[----:B-1----:R-:W2:Y:S02]  /*00b0*/  LDG.E R3, desc[UR4][R2.64] ;  /* 0x0000000402037981 */ /* 0x002ea4000c1e1900 */
[----:B--2---:R-:W-:-:S13]  /*00c0*/  ISETP.GE.AND P0, PT, R3, RZ, PT ;  /* 0x000000ff0300720c */ /* 0x004fda0003f06270 */
[----:B------:R-:W-:Y:S05]  /*00d0*/  @!P0 EXIT ;  /* 0x000000000000894d */ /* 0x000fea0003800000 */
[----:B------:R-:W0:Y:S01]  /*00e0*/  LDC.64 R4, c[0x0][0x380] ;  /* 0x0000e000ff047b82 */ /* 0x000e220000000a00 */
[----:B------:R-:W-:Y:S01]  /*00f0*/  MOV R9, 0xffffffff ;  /* 0xffffffff00097802 */ /* 0x000fe20000000f00 */
[----:B0-----:R-:W-:-:S04]  /*0100*/  IMAD.WIDE.U32 R2, R3, 0x4, R4 ;  /* 0x0000000403027825 */ /* 0x001fc800078e0004 */
[----:B------:R-:W-:-:S04]  /*0110*/  IMAD.WIDE R4, R7, 0x4, R4 ;  /* 0x0000000407047825 */ /* 0x000fc800078e0204 */
[----:B------:R-:W-:Y:S01]  /*0120*/  HFMA2 R7, -RZ, RZ, 0, 5.9604644775390625e-08 ;  /* 0x00000001ff077431 */ /* 0x000fe200000001ff */
[----:B------:R-:W-:Y:S04]  /*0130*/  STG.E desc[UR4][R2.64], R9 ;  /* 0x0000000902007986 */ /* 0x000fe8000c101904 */
[----:B------:R-:W-:Y:S01]  /*0140*/  STG.E desc[UR4][R4.64], R7 ;  /* 0x0000000704007986 */ /* 0x000fe2000c101904 */
[----:B------:R-:W-:Y:S05]  /*0150*/  EXIT ;  /* 0x000000000000794d */ /* 0x000fea0003800000 */
.L_x_2:
        /* <DEDUP_REMOVED lines=10> */
.L_x_19:


//--------------------- .text._Z20update_classes_finalPiS_S_i --------------------------
	.section	.text._Z20update_classes_finalPiS_S_i,"ax",@progbits
	.align	128
        .global         _Z20update_classes_finalPiS_S_i
        .type           _Z20update_classes_finalPiS_S_i,@function
        .size           _Z20update_classes_finalPiS_S_i,(.L_x_20 - _Z20update_classes_finalPiS_S_i)
        .other          _Z20update_classes_finalPiS_S_i,@"STO_CUDA_ENTRY STV_DEFAULT"
_Z20update_classes_finalPiS_S_i:
.text._Z20update_classes_finalPiS_S_i:
        /* <DEDUP_REMOVED lines=13> */
[----:B------:R-:W-:Y:S05]  /*00d0*/  @!P0 BRA `(.L_x_3) ;  /* 0x0000000000248947 */ /* 0x000fea0003800000 */
[----:B------:R-:W0:Y:S01]  /*00e0*/  LDC.64 R6, c[0x0][0x380] ;  /* 0x0000e000ff067b82 */ /* 0x000e220000000a00 */
[----:B------:R-:W-:Y:S01]  /*00f0*/  MOV R9, 0xffffffff ;  /* 0xffffffff00097802 */ /* 0x000fe20000000f00 */
[----:B0-----:R-:W-:-:S05]  /*0100*/  IMAD.WIDE R4, R5, 0x4, R6 ;  /* 0x0000000405047825 */ /* 0x001fca00078e0206 */
[----:B------:R-:W-:Y:S04]  /*0110*/  STG.E desc[UR4][R4.64], R9 ;  /* 0x0000000904007986 */ /* 0x000fe8000c101904 */
[----:B------:R-:W2:Y:S01]  /*0120*/  LDG.E R3, desc[UR4][R2.64] ;  /* 0x0000000402037981 */ /* 0x000ea2000c1e1900 */
[----:B------:R-:W-:Y:S02]  /*0130*/  HFMA2 R11, -RZ, RZ, 0, 5.9604644775390625e-08 ;  /* 0x00000001ff0b7431 */ /* 0x000fe400000001ff */
[----:B--2---:R-:W-:-:S05]  /*0140*/  IMAD.WIDE R6, R3, 0x4, R6 ;  /* 0x0000000403067825 */ /* 0x004fca00078e0206 */
[----:B------:R-:W-:Y:S01]  /*0150*/  STG.E desc[UR4][R6.64], R11 ;  /* 0x0000000b06007986 */ /* 0x000fe2000c101904 */
[----:B------:R-:W-:Y:S05]  /*0160*/  EXIT ;  /* 0x000000000000794d */ /* 0x000fea0003800000 */
.L_x_3:
[----:B------:R-:W0:Y:S02]  /*0170*/  LDC.64 R2, c[0x0][0x390] ;  /* 0x0000e400ff027b82 */ /* 0x000e240000000a00 */
[----:B0-----:R-:W-:-:S06]  /*0180*/  IMAD.WIDE R2, R5, 0x4, R2 ;  /* 0x0000000405027825 */ /* 0x001fcc00078e0202 */
[----:B------:R-:W2:Y:S02]  /*0190*/  LDG.E R2, desc[UR4][R2.64] ;  /* 0x0000000402027981 */ /* 0x000ea4000c1e1900 */
[----:B--2---:R-:W-:-:S13]  /*01a0*/  ISETP.NE.AND P0, PT, R2, 0x1, PT ;  /* 0x000000010200780c */ /* 0x004fda0003f05270 */
[----:B------:R-:W-:Y:S05]  /*01b0*/  @P0 EXIT ;  /* 0x000000000000094d */ /* 0x000fea0003800000 */
[----:B------:R-:W0:Y:S01]  /*01c0*/  LDC.64 R2, c[0x0][0x380] ;  /* 0x0000e000ff027b82 */ /* 0x000e220000000a00 */
[----:B------:R-:W-:Y:S01]  /*01d0*/  MOV R7, 0x2 ;  /* 0x0000000200077802 */ /* 0x000fe20000000f00 */
[----:B0-----:R-:W-:-:S05]  /*01e0*/  IMAD.WIDE R2, R5, 0x4, R2 ;  /* 0x0000000405027825 */ /* 0x001fca00078e0202 */
[----:B------:R-:W-:Y:S01]  /*01f0*/  STG.E desc[UR4][R2.64], R7 ;  /* 0x0000000702007986 */ /* 0x000fe2000c101904 */
[----:B------:R-:W-:Y:S05]  /*0200*/  EXIT ;  /* 0x000000000000794d */ /* 0x000fea0003800000 */
.L_x_4:
        /* <DEDUP_REMOVED lines=15> */
.L_x_20:


//--------------------- .text._Z10reduce_coliPiS_S_S_ii --------------------------
	.section	.text._Z10reduce_coliPiS_S_S_ii,"ax",@progbits
	.align	128
        .global         _Z10reduce_coliPiS_S_S_ii
        .type           _Z10reduce_coliPiS_S_S_ii,@function
        .size           _Z10reduce_coliPiS_S_S_ii,(.L_x_21 - _Z10reduce_coliPiS_S_S_ii)
        .other          _Z10reduce_coliPiS_S_S_ii,@"STO_CUDA_ENTRY STV_DEFAULT"
_Z10reduce_coliPiS_S_S_ii:
.text._Z10reduce_coliPiS_S_S_ii:
[----:B------:R-:W0:Y:S01]  /*0000*/  LDC R1, c[0x0][0x37c] ;  /* 0x0000df00ff017b82 */ /* 0x000e220000000800 */
[----:B------:R-:W1:Y:S07]  /*0010*/  S2R R0, SR_TID.X ;  /* 0x0000000000007919 */ /* 0x000e6e0000002100 */
[----:B------:R-:W2:Y:S01]  /*0020*/  LDC R5, c[0x0][0x380] ;  /* 0x0000e000ff057b82 */ /* 0x000ea20000000800 */
[----:B------:R-:W1:Y:S01]  /*0030*/  LDCU UR4, c[0x0][0x360] ;  /* 0x00006c00ff0477ac */ /* 0x000e620008000800 */
[----:B------:R-:W1:Y:S01]  /*0040*/  S2R R3, SR_CTAID.X ;  /* 0x0000000000037919 */ /* 0x000e620000002500 */
[----:B------:R-:W2:Y:S02]  /*0050*/  LDCU UR5, c[0x0][0x3a8] ;  /* 0x00007500ff0577ac */ /* 0x000ea40008000800 */
[----:B--2---:R-:W-:Y:S01]  /*0060*/  ISETP.GE.AND P0, PT, R5, UR5, PT ;  /* 0x0000000505007c0c */ /* 0x004fe2000bf06270 */
[----:B-1----:R-:W-:-:S05]  /*0070*/  IMAD R0, R3, UR4, R0 ;  /* 0x0000000403007c24 */ /* 0x002fca000f8e0200 */
[----:B------:R-:W-:-:S13]  /*0080*/  ISETP.NE.OR P0, PT, R0, R5, P0 ;  /* 0x000000050000720c */ /* 0x000fda0000705670 */
[----:B0-----:R-:W-:Y:S05]  /*0090*/  @P0 EXIT ;  /* 0x000000000000094d */ /* 0x001fea0003800000 */
[----:B------:R-:W0:Y:S01]  /*00a0*/  LDC.64 R16, c[0x0][0x398] ;  /* 0x0000e600ff107b82 */ /* 0x000e220000000a00 */
[----:B------:R-:W1:Y:S01]  /*00b0*/  LDCU.64 UR36, c[0x0][0x358] ;  /* 0x00006b00ff2477ac */ /* 0x000e620008000a00 */
[----:B0-----:R-:W-:-:S05]  /*00c0*/  IMAD.WIDE R16, R5, 0x4, R16 ;  /* 0x0000000405107825 */ /* 0x001fca00078e0210 */
[----:B-1----:R-:W2:Y:S02]  /*00d0*/  LDG.E R3, desc[UR36][R16.64] ;  /* 0x0000002410037981 */ /* 0x002ea4000c1e1900 */
[----:B--2---:R-:W-:-:S13]  /*00e0*/  ISETP.GE.AND P0, PT, R3, RZ, PT ;  /* 0x000000ff0300720c */ /* 0x004fda0003f06270 */
[----:B------:R-:W-:Y:S05]  /*00f0*/  @!P0 BRA `(.L_x_5) ;  /* 0x0000000800708947 */ /* 0x000fea0003800000 */
[----:B------:R-:W0:Y:S02]  /*0100*/  LDCU UR4, c[0x0][0x3ac] ;  /* 0x00007580ff0477ac */ /* 0x000e240008000800 */
[----:B0-----:R-:W-:-:S04]  /*0110*/  IMAD R24, R5, UR4, RZ ;  /* 0x0000000405187c24 */ /* 0x001fc8000f8e02ff */
[----:B------:R-:W-:-:S07]  /*0120*/  VIADD R25, R24, UR4 ;  /* 0x0000000418197c36 */ /* 0x000fce0008000000 */
.L_x_15:
[----:B------:R-:W0:Y:S02]  /*0130*/  LDC.64 R4, c[0x0][0x3a0] ;  /* 0x0000e800ff047b82 */ /* 0x000e240000000a00 */
[----:B0-----:R-:W-:-:S05]  /*0140*/  IMAD.WIDE.U32 R4, R3, 0x4, R4 ;  /* 0x0000000403047825 */ /* 0x001fca00078e0004 */
[----:B------:R-:W2:Y:S02]  /*0150*/  LDG.E R19, desc[UR36][R4.64] ;  /* 0x0000002404137981 */ /* 0x000ea4000c1e1900 */
[----:B--2---:R-:W-:-:S13]  /*0160*/  ISETP.NE.AND P0, PT, R19, -0x1, PT ;  /* 0xffffffff1300780c */ /* 0x004fda0003f05270 */
[----:B------:R-:W-:Y:S05]  /*0170*/  @!P0 BRA `(.L_x_5) ;  /* 0x0000000800508947 */ /* 0x000fea0003800000 */
[----:B------:R-:W0:Y:S01]  /*0180*/  LDC.64 R4, c[0x0][0x388] ;  /* 0x0000e200ff047b82 */ /* 0x000e220000000a00 */
[----:B------:R-:W1:Y:S07]  /*0190*/  LDCU UR4, c[0x0][0x3ac] ;  /* 0x00007580ff0477ac */ /* 0x000e6e0008000800 */
[----:B------:R-:W2:Y:S01]  /*01a0*/  LDC.64 R6, c[0x0][0x388] ;  /* 0x0000e200ff067b82 */ /* 0x000ea20000000a00 */
[----:B-1----:R-:W-:-:S04]  /*01b0*/  IMAD R19, R19, UR4, RZ ;  /* 0x0000000413137c24 */ /* 0x002fc8000f8e02ff */
[----:B0-----:R-:W-:-:S05]  /*01c0*/  IMAD.WIDE R2, R19, 0x4, R4 ;  /* 0x0000000413027825 */ /* 0x001fca00078e0204 */
[----:B------:R-:W3:Y:S01]  /*01d0*/  LDG.E R23, desc[UR36][R2.64] ;  /* 0x0000002402177981 */ /* 0x000ee2000c1e1900 */
[----:B--2---:R-:W-:-:S06]  /*01e0*/  IMAD.WIDE R6, R24, 0x4, R6 ;  /* 0x0000000418067825 */ /* 0x004fcc00078e0206 */
[----:B------:R-:W2:Y:S01]  /*01f0*/  LDG.E R6, desc[UR36][R6.64] ;  /* 0x0000002406067981 */ /* 0x000ea2000c1e1900 */
[----:B------:R-:W-:Y:S02]  /*0200*/  ISETP.LT.AND P2, PT, RZ, UR4, PT ;  /* 0x00000004ff007c0c */ /* 0x000fe4000bf41270 */
[----:B---3--:R-:W-:Y:S02]  /*0210*/  ISETP.NE.AND P1, PT, R23, -0x1, PT ;  /* 0xffffffff1700780c */ /* 0x008fe40003f25270 */
[----:B--2---:R-:W-:-:S04]  /*0220*/  ISETP.NE.AND P0, PT, R6, -0x1, P2 ;  /* 0xffffffff0600780c */ /* 0x004fc80001705270 */
[----:B------:R-:W-:-:S07]  /*0230*/  SEL R0, RZ, 0xffffffff, !P0 ;  /* 0xffffffffff007807 */ /* 0x000fce0004000000 */
[----:B------:R-:W-:-:S04]  /*0240*/  @P1 SEL R0, RZ, 0xffffffff, !P2 ;  /* 0xffffffffff001807 */ /* 0x000fc80005000000 */
[----:B------:R-:W-:-:S04]  /*0250*/  LOP3.LUT R0, R0, 0x1, RZ, 0xc0, !PT ;  /* 0x0000000100007812 */ /* 0x000fc800078ec0ff */
[----:B------:R-:W-:Y:S02]  /*0260*/  ISETP.NE.U32.AND P2, PT, R0, 0x1, PT ;  /* 0x000000010000780c */ /* 0x000fe40003f45070 */
[----:B------:R-:W-:-:S11]  /*0270*/  ISETP.LT.AND P1, PT, RZ, UR4, P1 ;  /* 0x00000004ff007c0c */ /* 0x000fd60008f21270 */
[----:B------:R-:W-:Y:S05]  /*0280*/  @P2 BRA `(.L_x_6) ;  /* 0x0000000400182947 */ /* 0x000fea0003800000 */
[----:B------:R-:W-:Y:S01]  /*0290*/  P2R R26, PR, RZ, 0x2 ;  /* 0x00000002ff1a7803 */ /* 0x000fe20000000000 */
[----:B------:R-:W-:Y:S01]  /*02a0*/  VIADD R22, R19, UR4 ;  /* 0x0000000413167c36 */ /* 0x000fe20008000000 */
[----:B------:R-:W-:Y:S01]  /*02b0*/  P2R R27, PR, RZ, 0x1 ;  /* 0x00000001ff1b7803 */ /* 0x000fe20000000000 */
[--C-:B------:R-:W-:Y:S02]  /*02c0*/  IMAD.MOV.U32 R18, RZ, RZ, R24.reuse ;  /* 0x000000ffff127224 */ /* 0x100fe400078e0018 */
[----:B------:R-:W-:-:S07]  /*02d0*/  IMAD.MOV.U32 R2, RZ, RZ, R24 ;  /* 0x000000ffff027224 */ /* 0x000fce00078e0018 */
.L_x_10:
[----:B------:R-:W-:Y:S02]  /*02e0*/  ISETP.NE.AND P1, PT, R27, RZ, PT ;  /* 0x000000ff1b00720c */ /* 0x000fe40003f25270 */
[----:B------:R-:W-:-:S04]  /*02f0*/  ISETP.NE.AND P0, PT, R26, RZ, PT ;  /* 0x000000ff1a00720c */ /* 0x000fc80003f05270 */
[----:B------:R-:W-:-:S13]  /*0300*/  PLOP3.LUT P0, PT, P0, P1, PT, 0x80, 0x8 ;  /* 0x000000000008781c */ /* 0x000fda0000703070 */
[----:B------:R-:W-:Y:S05]  /*0310*/  @!P0 BRA `(.L_x_7) ;  /* 0x0000000000788947 */ /* 0x000fea0003800000 */
[----:B------:R-:W-:-:S13]  /*0320*/  ISETP.GE.AND P0, PT, R23, R6, PT ;  /* 0x000000061700720c */ /* 0x000fda0003f06270 */
[----:B------:R-:W0:Y:S01]  /*0330*/  @!P0 LDC.64 R4, c[0x0][0x390] ;  /* 0x0000e400ff048b82 */ /* 0x000e220000000a00 */
[C---:B------:R-:W-:Y:S02]  /*0340*/  @!P0 VIADD R0, R18.reuse, 0x1 ;  /* 0x0000000112008836 */ /* 0x040fe40000000000 */
[----:B------:R-:W-:Y:S02]  /*0350*/  @!P0 VIADD R19, R19, 0x1 ;  /* 0x0000000113138836 */ /* 0x000fe40000000000 */
[----:B0-----:R-:W-:Y:S01]  /*0360*/  @!P0 IMAD.WIDE R4, R18, 0x4, R4 ;  /* 0x0000000412048825 */ /* 0x001fe200078e0204 */
[----:B------:R-:W-:-:S04]  /*0370*/  @!P0 MOV R18, R0 ;  /* 0x0000000000128202 */ /* 0x000fc80000000f00 */
[----:B------:R0:W-:Y:S01]  /*0380*/  @!P0 STG.E desc[UR36][R4.64], R23 ;  /* 0x0000001704008986 */ /* 0x0001e2000c101924 */
[----:B------:R-:W-:Y:S05]  /*0390*/  @!P0 BRA `(.L_x_8) ;  /* 0x0000000000a08947 */ /* 0x000fea0003800000 */
[----:B------:R-:W-:-:S13]  /*03a0*/  ISETP.GE.AND P0, PT, R6, R23, PT ;  /* 0x000000170600720c */ /* 0x000fda0003f06270 */
[----:B0-----:R-:W0:Y:S01]  /*03b0*/  @!P0 LDC.64 R4, c[0x0][0x390] ;  /* 0x0000e400ff048b82 */ /* 0x001e220000000a00 */
[----:B------:R-:W-:Y:S02]  /*03c0*/  @!P0 VIADD R0, R18, 0x1 ;  /* 0x0000000112008836 */ /* 0x000fe40000000000 */
[----:B------:R-:W-:Y:S02]  /*03d0*/  @!P0 VIADD R2, R2, 0x1 ;  /* 0x0000000102028836 */ /* 0x000fe40000000000 */
[----:B0-----:R-:W-:-:S04]  /*03e0*/  @!P0 IMAD.WIDE R4, R18, 0x4, R4 ;  /* 0x0000000412048825 */ /* 0x001fc800078e0204 */
[----:B------:R-:W-:Y:S01]  /*03f0*/  @!P0 IMAD.MOV.U32 R18, RZ, RZ, R0 ;  /* 0x000000ffff128224 */ /* 0x000fe200078e0000 */
[----:B------:R1:W-:Y:S01]  /*0400*/  @!P0 STG.E desc[UR36][R4.64], R6 ;  /* 0x0000000604008986 */ /* 0x0003e2000c101924 */
[----:B------:R-:W-:Y:S05]  /*0410*/  @!P0 BRA `(.L_x_8) ;  /* 0x0000000000808947 */ /* 0x000fea0003800000 */
[----:B------:R-:W-:Y:S02]  /*0420*/  VIADD R2, R2, 0x1 ;  /* 0x0000000102027836 */ /* 0x000fe40000000000 */
[----:B------:R-:W-:-:S03]  /*0430*/  VIADD R19, R19, 0x1 ;  /* 0x0000000113137836 */ /* 0x000fc60000000000 */
[----:B------:R-:W-:Y:S02]  /*0440*/  ISETP.NE.AND P0, PT, R2, R25, PT ;  /* 0x000000190200720c */ /* 0x000fe40003f05270 */
[----:B------:R-:W-:-:S13]  /*0450*/  ISETP.NE.AND P1, PT, R19, R22, PT ;  /* 0x000000161300720c */ /* 0x000fda0003f25270 */
[----:B------:R-:W-:Y:S05]  /*0460*/  @P0 BRA P1, `(.L_x_8) ;  /* 0x00000000006c0947 */ /* 0x000fea0000800000 */
[----:B------:R-:W-:Y:S01]  /*0470*/  MOV R8, 0x8 ;  /* 0x0000000800087802 */ /* 0x000fe20000000f00 */
[----:B------:R-:W0:Y:S01]  /*0480*/  LDCU.64 UR4, c[0x4][URZ] ;  /* 0x01000000ff0477ac */ /* 0x000e220008000a00 */
[----:B-1----:R-:W-:-:S04]  /*0490*/  CS2R R6, SRZ ;  /* 0x0000000000067805 */ /* 0x002fc8000001ff00 */
[----:B------:R-:W1:Y:S01]  /*04a0*/  LDC.64 R8, c[0x4][R8] ;  /* 0x0100000008087b82 */ /* 0x000e620000000a00 */
[----:B0-----:R-:W-:Y:S01]  /*04b0*/  MOV R4, UR4 ;  /* 0x0000000400047c02 */ /* 0x001fe20008000f00 */
[----:B------:R-:W-:-:S07]  /*04c0*/  IMAD.U32 R5, RZ, RZ, UR5 ;  /* 0x00000005ff057e24 */ /* 0x000fce000f8e00ff */
[----:B------:R-:W-:-:S07]  /*04d0*/  LEPC R20, `(.L_x_9) ;  /* 0x000000001014794e */ /* 0x000fce0000000000 */
[----:B-1----:R-:W-:Y:S05]  /*04e0*/  CALL.ABS.NOINC R8 ;  /* 0x0000000008007343 */ /* 0x002fea0003c00000 */
.L_x_9:
[----:B------:R-:W-:Y:S05]  /*04f0*/  BPT.TRAP 0x1 ;  /* 0x000000040000795c */ /* 0x000fea0000300000 */
.L_x_7:
[----:B------:R-:W-:Y:S02]  /*0500*/  ISETP.NE.AND P0, PT, R26, RZ, PT ;  /* 0x000000ff1a00720c */ /* 0x000fe40003f05270 */
[----:B------:R-:W-:-:S11]  /*0510*/  ISETP.NE.AND P1, PT, R27, RZ, PT ;  /* 0x000000ff1b00720c */ /* 0x000fd60003f25270 */
[----:B------:R-:W0:Y:S08]  /*0520*/  @P0 LDC.64 R4, c[0x0][0x390] ;  /* 0x0000e400ff040b82 */ /* 0x000e300000000a00 */
[----:B------:R-:W1:Y:S01]  /*0530*/  @P1 LDC.64 R8, c[0x0][0x388] ;  /* 0x0000e200ff081b82 */ /* 0x000e620000000a00 */
[----:B0-----:R-:W-:-:S05]  /*0540*/  @P0 IMAD.WIDE R6, R18, 0x4, R4 ;  /* 0x0000000412060825 */ /* 0x001fca00078e0204 */
[----:B------:R2:W-:Y:S01]  /*0550*/  @P0 STG.E desc[UR36][R6.64], R23 ;  /* 0x0000001706000986 */ /* 0x0005e2000c101924 */
[----:B-1----:R-:W-:Y:S02]  /*0560*/  @P1 IMAD.WIDE R4, R2, 0x4, R8 ;  /* 0x0000000402041825 */ /* 0x002fe400078e0208 */
[----:B------:R-:W0:Y:S04]  /*0570*/  @P1 LDC.64 R8, c[0x0][0x390] ;  /* 0x0000e400ff081b82 */ /* 0x000e280000000a00 */
[----:B------:R-:W3:Y:S01]  /*0580*/  @P1 LDG.E R5, desc[UR36][R4.64] ;  /* 0x0000002404051981 */ /* 0x000ee2000c1e1900 */
[----:B------:R-:W-:Y:S02]  /*0590*/  @P0 VIADD R0, R18, 0x1 ;  /* 0x0000000112000836 */ /* 0x000fe40000000000 */
[----:B------:R-:W-:-:S02]  /*05a0*/  @P0 VIADD R19, R19, 0x1 ;  /* 0x0000000113130836 */ /* 0x000fc40000000000 */
[----:B------:R-:W-:Y:S02]  /*05b0*/  @P0 IMAD.MOV.U32 R18, RZ, RZ, R0 ;  /* 0x000000ffff120224 */ /* 0x000fe400078e0000 */
[----:B------:R-:W-:Y:S02]  /*05c0*/  @P1 VIADD R0, R2, 0x1 ;  /* 0x0000000102001836 */ /* 0x000fe40000000000 */
[----:B------:R-:W-:-:S03]  /*05d0*/  @P1 VIADD R3, R18, 0x1 ;  /* 0x0000000112031836 */ /* 0x000fc60000000000 */
[----:B------:R-:W-:Y:S01]  /*05e0*/  @P1 MOV R2, R0 ;  /* 0x0000000000021202 */ /* 0x000fe20000000f00 */
[----:B0-----:R-:W-:-:S04]  /*05f0*/  @P1 IMAD.WIDE R8, R18, 0x4, R8 ;  /* 0x0000000412081825 */ /* 0x001fc800078e0208 */
[----:B------:R-:W-:Y:S01]  /*0600*/  @P1 IMAD.MOV.U32 R18, RZ, RZ, R3 ;  /* 0x000000ffff121224 */ /* 0x000fe200078e0003 */
[----:B---3--:R2:W-:Y:S06]  /*0610*/  @P1 STG.E desc[UR36][R8.64], R5 ;  /* 0x0000000508001986 */ /* 0x0085ec000c101924 */
.L_x_8:
[----:B012---:R-:W0:Y:S02]  /*0620*/  LDC.64 R4, c[0x0][0x388] ;  /* 0x0000e200ff047b82 */ /* 0x007e240000000a00 */
[----:B0-----:R-:W-:-:S04]  /*0630*/  IMAD.WIDE R6, R19, 0x4, R4 ;  /* 0x0000000413067825 */ /* 0x001fc800078e0204 */
[C---:B------:R-:W-:Y:S01]  /*0640*/  IMAD.WIDE R8, R2.reuse, 0x4, R4 ;  /* 0x0000000402087825 */ /* 0x040fe200078e0204 */
[----:B------:R-:W2:Y:S04]  /*0650*/  LDG.E R23, desc[UR36][R6.64] ;  /* 0x0000002406177981 */ /* 0x000ea8000c1e1900 */
[----:B------:R-:W3:Y:S01]  /*0660*/  LDG.E R6, desc[UR36][R8.64] ;  /* 0x0000002408067981 */ /* 0x000ee2000c1e1900 */
[----:B------:R-:W-:Y:S02]  /*0670*/  ISETP.GE.AND P0, PT, R19, R22, PT ;  /* 0x000000161300720c */ /* 0x000fe40003f06270 */
[----:B------:R-:W-:Y:S02]  /*0680*/  ISETP.GE.AND P1, PT, R2, R25, PT ;  /* 0x000000190200720c */ /* 0x000fe40003f26270 */
[----:B--2---:R-:W-:-:S04]  /*0690*/  ISETP.NE.AND P2, PT, R23, -0x1, !P0 ;  /* 0xffffffff1700780c */ /* 0x004fc80004745270 */
[----:B------:R-:W-:Y:S02]  /*06a0*/  P2R R26, PR, RZ, 0x4 ;  /* 0x00000004ff1a7803 */ /* 0x000fe40000000000 */
[----:B---3--:R-:W-:-:S04]  /*06b0*/  ISETP.NE.AND P3, PT, R6, -0x1, !P1 ;  /* 0xffffffff0600780c */ /* 0x008fc80004f65270 */
[----:B------:R-:W-:Y:S02]  /*06c0*/  PLOP3.LUT P0, PT, P2, P3, PT, 0xf8, 0x8f ;  /* 0x00000000008f781c */ /* 0x000fe40001707f70 */
[----:B------:R-:W-:-:S11]  /*06d0*/  P2R R27, PR, RZ, 0x8 ;  /* 0x00000008ff1b7803 */ /* 0x000fd60000000000 */
[----:B------:R-:W-:Y:S05]  /*06e0*/  @P0 BRA `(.L_x_10) ;  /* 0xfffffff800fc0947 */ /* 0x000fea000383ffff */
.L_x_6:
[----:B------:R-:W0:Y:S02]  /*06f0*/  LDC.64 R2, c[0x0][0x390] ;  /* 0x0000e400ff027b82 */ /* 0x000e240000000a00 */
[----:B0-----:R-:W-:-:S06]  /*0700*/  IMAD.WIDE R12, R24, 0x4, R2 ;  /* 0x00000004180c7825 */ /* 0x001fcc00078e0202 */
[----:B------:R-:W0:Y:S01]  /*0710*/  LDC R2, c[0x0][0x3ac] ;  /* 0x0000eb00ff027b82 */ /* 0x000e220000000800 */
[----:B------:R-:W2:Y:S01]  /*0720*/  LDG.E R0, desc[UR36][R12.64] ;  /* 0x000000240c007981 */ /* 0x000ea2000c1e1900 */
[----:B------:R-:W-:Y:S02]  /*0730*/  IMAD.MOV.U32 R3, RZ, RZ, -0x1 ;  /* 0xffffffffff037424 */ /* 0x000fe400078e00ff */
[----:B------:R-:W-:Y:S01]  /*0740*/  IMAD.MOV.U32 R11, RZ, RZ, R24 ;  /* 0x000000ffff0b7224 */ /* 0x000fe200078e0018 */
[----:B0-----:R-:W-:-:S04]  /*0750*/  ISETP.GE.AND P0, PT, R2, 0x1, PT ;  /* 0x000000010200780c */ /* 0x001fc80003f06270 */
[----:B--2---:R-:W-:-:S13]  /*0760*/  ISETP.EQ.OR P0, PT, R0, -0x1, !P0 ;  /* 0xffffffff0000780c */ /* 0x004fda0004702670 */
[----:B------:R-:W-:Y:S05]  /*0770*/  @P0 BRA `(.L_x_11) ;  /* 0x0000000000780947 */ /* 0x000fea0003800000 */
[----:B------:R-:W0:Y:S01]  /*0780*/  LDC.64 R8, c[0x0][0x390] ;  /* 0x0000e400ff087b82 */ /* 0x000e220000000a00 */
[----:B------:R-:W-:Y:S01]  /*0790*/  IMAD.MOV.U32 R20, RZ, RZ, R12 ;  /* 0x000000ffff147224 */ /* 0x000fe200078e000c */
[----:B------:R-:W-:Y:S01]  /*07a0*/  MOV R21, R13 ;  /* 0x0000000d00157202 */ /* 0x000fe20000000f00 */
[----:B------:R-:W-:Y:S01]  /*07b0*/  IMAD.MOV.U32 R3, RZ, RZ, -0x1 ;  /* 0xffffffffff037424 */ /* 0x000fe200078e00ff */
[--C-:B------:R-:W-:Y:S01]  /*07c0*/  SHF.R.S32.HI R13, RZ, 0x1f, R24.reuse ;  /* 0x0000001fff0d7819 */ /* 0x100fe20000011418 */
[--C-:B------:R-:W-:Y:S02]  /*07d0*/  IMAD.MOV.U32 R19, RZ, RZ, R24.reuse ;  /* 0x000000ffff137224 */ /* 0x100fe400078e0018 */
[----:B------:R-:W-:Y:S01]  /*07e0*/  IMAD.MOV.U32 R12, RZ, RZ, R24 ;  /* 0x000000ffff0c7224 */ /* 0x000fe200078e0018 */
[----:B------:R-:W1:Y:S06]  /*07f0*/  LDC.64 R6, c[0x0][0x388] ;  /* 0x0000e200ff067b82 */ /* 0x000e6c0000000a00 */
.L_x_12:
[C---:B-1----:R-:W-:Y:S01]  /*0800*/  LEA R14, P0, R12.reuse, R6, 0x2 ;  /* 0x000000060c0e7211 */ /* 0x042fe200078010ff */
[----:B------:R-:W-:Y:S01]  /*0810*/  IMAD.MOV.U32 R23, RZ, RZ, -0x1 ;  /* 0xffffffffff177424 */ /* 0x000fe200078e00ff */
[----:B------:R-:W-:Y:S01]  /*0820*/  MOV R10, R20 ;  /* 0x00000014000a7202 */ /* 0x000fe20000000f00 */
[----:B------:R-:W-:Y:S01]  /*0830*/  IMAD.MOV.U32 R11, RZ, RZ, R21 ;  /* 0x000000ffff0b7224 */ /* 0x000fe200078e0015 */
[----:B------:R-:W-:Y:S01]  /*0840*/  LEA.HI.X R15, R12, R7, R13, 0x2, P0 ;  /* 0x000000070c0f7211 */ /* 0x000fe200000f140d */
[----:B0-----:R-:W-:-:S04]  /*0850*/  IMAD.WIDE R12, R19, 0x4, R8 ;  /* 0x00000004130c7825 */ /* 0x001fc800078e0208 */
[----:B------:R0:W-:Y:S04]  /*0860*/  STG.E desc[UR36][R14.64], R0 ;  /* 0x000000000e007986 */ /* 0x0001e8000c101924 */
[----:B------:R1:W-:Y:S04]  /*0870*/  STG.E desc[UR36][R10.64], R23 ;  /* 0x000000170a007986 */ /* 0x0003e8000c101924 */
[----:B------:R-:W2:Y:S04]  /*0880*/  LDG.E R2, desc[UR36][R14.64] ;  /* 0x000000240e027981 */ /* 0x000ea8000c1e1900 */
[----:B0-----:R0:W3:Y:S01]  /*0890*/  LDG.E R0, desc[UR36][R12.64+0x4] ;  /* 0x000004240c007981 */ /* 0x0010e2000c1e1900 */
[----:B------:R-:W-:Y:S01]  /*08a0*/  VIADD R19, R19, 0x1 ;  /* 0x0000000113137836 */ /* 0x000fe20000000000 */
[----:B------:R-:W-:-:S03]  /*08b0*/  IADD3 R20, P2, PT, R12, 0x4, RZ ;  /* 0x000000040c147810 */ /* 0x000fc60007f5e0ff */
[----:B-1----:R-:W-:Y:S01]  /*08c0*/  IMAD.MOV.U32 R11, RZ, RZ, R19 ;  /* 0x000000ffff0b7224 */ /* 0x002fe200078e0013 */
[----:B------:R-:W-:Y:S01]  /*08d0*/  ISETP.GE.AND P1, PT, R19, R25, PT ;  /* 0x000000191300720c */ /* 0x000fe20003f26270 */
[----:B------:R-:W-:Y:S01]  /*08e0*/  IMAD.X R21, RZ, RZ, R13, P2 ;  /* 0x000000ffff157224 */ /* 0x000fe200010e060d */
[----:B------:R-:W-:Y:S02]  /*08f0*/  SHF.R.S32.HI R18, RZ, 0x1f, R19 ;  /* 0x0000001fff127819 */ /* 0x000fe40000011413 */
[----:B0-----:R-:W-:-:S03]  /*0900*/  MOV R12, R19 ;  /* 0x00000013000c7202 */ /* 0x001fc60000000f00 */
[----:B------:R-:W-:Y:S01]  /*0910*/  IMAD.MOV.U32 R13, RZ, RZ, R18 ;  /* 0x000000ffff0d7224 */ /* 0x000fe200078e0012 */
[----:B--2---:R-:W-:Y:S02]  /*0920*/  ISETP.GE.AND P0, PT, R2, RZ, PT ;  /* 0x000000ff0200720c */ /* 0x004fe40003f06270 */
[----:B---3--:R-:W-:Y:S02]  /*0930*/  ISETP.NE.AND P3, PT, R0, -0x1, PT ;  /* 0xffffffff0000780c */ /* 0x008fe40003f65270 */
[----:B------:R-:W-:-:S11]  /*0940*/  SEL R3, R3, R2, !P0 ;  /* 0x0000000203037207 */ /* 0x000fd60004000000 */
[----:B------:R-:W-:Y:S05]  /*0950*/  @!P1 BRA P3, `(.L_x_12) ;  /* 0xfffffffc00a89947 */ /* 0x000fea000183ffff */
.L_x_11:
[----:B------:R-:W-:-:S05]  /*0960*/  IMAD.WIDE R6, R11, 0x4, R4 ;  /* 0x000000040b067825 */ /* 0x000fca00078e0204 */
[----:B------:R-:W2:Y:S01]  /*0970*/  LDG.E R0, desc[UR36][R6.64] ;  /* 0x0000002406007981 */ /* 0x000ea2000c1e1900 */
[----:B------:R-:W-:-:S04]  /*0980*/  ISETP.GE.AND P0, PT, R11, R25, PT ;  /* 0x000000190b00720c */ /* 0x000fc80003f06270 */
[----:B--2---:R-:W-:-:S13]  /*0990*/  ISETP.EQ.OR P0, PT, R0, -0x1, P0 ;  /* 0xffffffff0000780c */ /* 0x004fda0000702670 */
[----:B------:R-:W-:Y:S05]  /*09a0*/  @P0 BRA `(.L_x_13) ;  /* 0x0000000000380947 */ /* 0x000fea0003800000 */
[----:B------:R-:W-:Y:S02]  /*09b0*/  IMAD.MOV.U32 R2, RZ, RZ, R6 ;  /* 0x000000ffff027224 */ /* 0x000fe400078e0006 */
[----:B------:R-:W-:-:S07]  /*09c0*/  IMAD.MOV.U32 R13, RZ, RZ, R7 ;  /* 0x000000ffff0d7224 */ /* 0x000fce00078e0007 */
.L_x_14:
[----:B------:R-:W-:Y:S01]  /*09d0*/  IMAD.MOV.U32 R15, RZ, RZ, -0x1 ;  /* 0xffffffffff0f7424 */ /* 0x000fe200078e00ff */
[----:B------:R-:W-:Y:S01]  /*09e0*/  MOV R8, R2 ;  /* 0x0000000200087202 */ /* 0x000fe20000000f00 */
[----:B------:R-:W-:Y:S02]  /*09f0*/  IMAD.MOV.U32 R9, RZ, RZ, R13 ;  /* 0x000000ffff097224 */ /* 0x000fe400078e000d */
[----:B------:R-:W-:-:S03]  /*0a00*/  IMAD.WIDE R6, R11, 0x4, R4 ;  /* 0x000000040b067825 */ /* 0x000fc600078e0204 */
[----:B------:R0:W-:Y:S04]  /*0a10*/  STG.E desc[UR36][R8.64], R15 ;  /* 0x0000000f08007986 */ /* 0x0001e8000c101924 */
[----:B------:R-:W2:Y:S01]  /*0a20*/  LDG.E R0, desc[UR36][R6.64+0x4] ;  /* 0x0000042406007981 */ /* 0x000ea2000c1e1900 */
[----:B------:R-:W-:Y:S01]  /*0a30*/  VIADD R11, R11, 0x1 ;  /* 0x000000010b0b7836 */ /* 0x000fe20000000000 */
[----:B------:R-:W-:-:S04]  /*0a40*/  IADD3 R2, P1, PT, R6, 0x4, RZ ;  /* 0x0000000406027810 */ /* 0x000fc80007f3e0ff */
[----:B------:R-:W-:Y:S01]  /*0a50*/  ISETP.GE.AND P0, PT, R11, R25, PT ;  /* 0x000000190b00720c */ /* 0x000fe20003f06270 */
[----:B------:R-:W-:Y:S01]  /*0a60*/  IMAD.X R13, RZ, RZ, R7, P1 ;  /* 0x000000ffff0d7224 */ /* 0x000fe200008e0607 */
[----:B--2---:R-:W-:-:S13]  /*0a70*/  ISETP.NE.AND P2, PT, R0, -0x1, PT ;  /* 0xffffffff0000780c */ /* 0x004fda0003f45270 */
[----:B0-----:R-:W-:Y:S05]  /*0a80*/  @!P0 BRA P2, `(.L_x_14) ;  /* 0xfffffffc00d08947 */ /* 0x001fea000103ffff */
.L_x_13:
[----:B------:R0:W-:Y:S01]  /*0a90*/  STG.E desc[UR36][R16.64], R3 ;  /* 0x0000000310007986 */ /* 0x0001e2000c101924 */
[----:B------:R-:W-:-:S13]  /*0aa0*/  ISETP.GT.AND P0, PT, R3, -0x1, PT ;  /* 0xffffffff0300780c */ /* 0x000fda0003f04270 */
[----:B0-----:R-:W-:Y:S05]  /*0ab0*/  @P0 BRA `(.L_x_15) ;  /* 0xfffffff4009c0947 */ /* 0x001fea000383ffff */
.L_x_5:
[----:B------:R-:W-:-:S13]  /*0ac0*/  ISETP.GE.AND P0, PT, R3, RZ, PT ;  /* 0x000000ff0300720c */ /* 0x000fda0003f06270 */
[----:B------:R-:W-:Y:S05]  /*0ad0*/  @!P0 EXIT ;  /* 0x000000000000894d */ /* 0x000fea0003800000 */
[----:B------:R-:W0:Y:S08]  /*0ae0*/  LDC.64 R4, c[0x0][0x3a0] ;  /* 0x0000e800ff047b82 */ /* 0x000e300000000a00 */
[----:B------:R-:W1:Y:S01]  /*0af0*/  LDC R7, c[0x0][0x380] ;  /* 0x0000e000ff077b82 */ /* 0x000e620000000800 */
[----:B0-----:R-:W-:-:S05]  /*0b00*/  IMAD.WIDE.U32 R2, R3, 0x4, R4 ;  /* 0x0000000403027825 */ /* 0x001fca00078e0004 */
[----:B-1----:R-:W-:Y:S01]  /*0b10*/  STG.E desc[UR36][R2.64], R7 ;  /* 0x0000000702007986 */ /* 0x002fe2000c101924 */
[----:B------:R-:W-:Y:S05]  /*0b20*/  EXIT ;  /* 0x000000000000794d */ /* 0x000fea0003800000 */
.L_x_16:
        /* <DEDUP_REMOVED lines=13> */
.L_x_21:


//--------------------- .nv.global.init           --------------------------
	.section	.nv.global.init,"aw",@progbits
.nv.global.init:
	.type		$str,@object
	.size		$str,(.L_0 - $str)
$str:
        /*0000*/ 	.byte	0x57, 0x41, 0x52, 0x4e, 0x49, 0x4e, 0x47, 0x3a, 0x20, 0x52, 0x65, 0x61, 0x63, 0x68, 0x65, 0x64
        /*0010*/ 	.byte	0x20, 0x6d, 0x65, 0x6d, 0x61, 0x6c, 0x6c, 0x6f, 0x63, 0x20, 0x6c, 0x69, 0x6d, 0x69, 0x74, 0x0a
        /*0020*/ 	.byte	0x00
.L_0:


//--------------------- .nv.shared.reserved.0     --------------------------
	.section	.nv.shared.reserved.0,"aw",@nobits
	.weak		__nv_reservedSMEM_offset_0_alias
	.size		__nv_reservedSMEM_offset_0_alias, 0, 64
	.other		__nv_reservedSMEM_offset_0_alias,@"STO_CUDA_RESERVED_SHARED STV_DEFAULT"
__nv_reservedSMEM_offset_0_alias:
	.zero		0
	.zero		64


//--------------------- .nv.constant0._Z7ess_hatPiS_S_i --------------------------
	.section	.nv.constant0._Z7ess_hatPiS_S_i,"a",@progbits
	.sectionflags	@""
	.align	4
.nv.constant0._Z7ess_hatPiS_S_i:
	.zero		924


//--------------------- .nv.constant0._Z13ess_hat_finalPiS_S_i --------------------------
	.section	.nv.constant0._Z13ess_hat_finalPiS_S_i,"a",@progbits
	.sectionflags	@""
	.align	4
.nv.constant0._Z13ess_hat_finalPiS_S_i:
	.zero		924


//--------------------- .nv.constant0._Z14update_classesPiS_S_i --------------------------
	.section	.nv.constant0._Z14update_classesPiS_S_i,"a",@progbits
	.sectionflags	@""
	.align	4
.nv.constant0._Z14update_classesPiS_S_i:
	.zero		924


//--------------------- .nv.constant0._Z20update_classes_finalPiS_S_i --------------------------
	.section	.nv.constant0._Z20update_classes_finalPiS_S_i,"a",@progbits
	.sectionflags	@""
	.align	4
.nv.constant0._Z20update_classes_finalPiS_S_i:
	.zero		924


//--------------------- .nv.constant0._Z10reduce_coliPiS_S_S_ii --------------------------
	.section	.nv.constant0._Z10reduce_coliPiS_S_S_ii,"a",@progbits
	.sectionflags	@""
	.align	4
.nv.constant0._Z10reduce_coliPiS_S_S_ii:
	.zero		944


//--------------------- SYMBOLS --------------------------

	.type		.nv.reservedSmem.offset0,@object
	.size		.nv.reservedSmem.offset0,0x4
	.type		vprintf,@function
